	.target	sm_90a

	.elftype	@"ET_EXEC"


//--------------------- .note.nv.tkinfo           --------------------------
	.section	.note.nv.tkinfo,"",@"SHT_NOTE"
	.sectionflags	@"SHF_NOTE_NV_TKINFO"
	.tkinfo
        /*0018*/ 	.word	0x00000002
        /*0030*/ 	.string	""
        /*0030*/ 	.string	"ptxas"
        /*0030*/ 	.string	"Cuda compilation tools, release 13.0, V13.0.88"
        /*0030*/ 	.string	"Build cuda_13.0.r13.0/compiler.36424714_0"
        /*0030*/ 	.string	"-arch sm_90a -m 64 "



//--------------------- .note.nv.cuinfo           --------------------------
	.section	.note.nv.cuinfo,"",@"SHT_NOTE"
	.sectionflags	@"SHF_NOTE_NV_CUINFO"
        /*0018*/ 	.short	0x0002
        /*001a*/ 	.short	0x005a
        /*001c*/ 	.short	0x0082
	.zero		2


//--------------------- .nv.info                  --------------------------
	.section	.nv.info,"",@"SHT_CUDA_INFO"
	.align	4


	//----- nvinfo : EIATTR_REGCOUNT
	.align		4
        /*0000*/ 	.byte	0x04, 0x2f
        /*0002*/ 	.short	(.L_15 - .L_14)
	.align		4
.L_14:
        /*0004*/ 	.word	index@(_ZN7cutlass13device_kernelINS_4gemm6kernel13GemmUniversalIN4cute5tupleIJiiiiEEENS1_10collective13CollectiveMmaINS1_34MainloopSm90TmaGmmaWarpSpecializedILi4ENS5_IJNS4_1CILi1EEENSA_ILi2EEESB_EEENS1_35KernelTmaWarpSpecializedCooperativeEEENS5_IJNSA_ILi256EEENSA_ILi128EEENSA_ILi64EEEEEENS_10tfloat32_tENS5_IJlSB_lEEESK_SL_NS4_8TiledMMAINS4_8MMA_AtomIJNS4_4SM904GMMA30MMA_64x128x8_F32TF32TF32_SS_TNILNSP_7ScaleInE1ELSR_1EEEEEENS4_6LayoutINS5_IJSC_SB_SB_EEENS5_IJSB_NSA_ILi0EEESW_EEEEENS5_IJNS4_10UnderscoreESZ_SZ_EEEEENS4_23SM90_TMA_LOAD_MULTICASTENS4_14ComposedLayoutINS4_7SwizzleILi3ELi4ELi3EEENS4_18smem_ptr_flag_bitsILi32EEENSU_INS5_IJNSA_ILi8EEENSA_ILi32EEEEEENS5_IJS19_SB_EEEEEEEvNS4_8identityENS4_13SM90_TMA_LOADES1D_vS1E_EENS_8epilogue10collective6detail29Sm90TmaWarpSpecializedAdapterINS1I_15DefaultEpilogueISK_SL_SL_NS1H_6thread17LinearCombinationISK_Li1EffLNS1M_9ScaleType4KindE0ELNS_15FloatRoundStyleE2ESK_EENS1_15EpilogueDefaultEEEEEvvEEEEvNT_6ParamsE)
        /*0008*/ 	.word	0x000000a8


	//----- nvinfo : EIATTR_FRAME_SIZE
	.align		4
.L_15:
        /*000c*/ 	.byte	0x04, 0x11
        /*000e*/ 	.short	(.L_17 - .L_16)
	.align		4
.L_16:
        /*0010*/ 	.word	index@(_ZN7cutlass13device_kernelINS_4gemm6kernel13GemmUniversalIN4cute5tupleIJiiiiEEENS1_10collective13CollectiveMmaINS1_34MainloopSm90TmaGmmaWarpSpecializedILi4ENS5_IJNS4_1CILi1EEENSA_ILi2EEESB_EEENS1_35KernelTmaWarpSpecializedCooperativeEEENS5_IJNSA_ILi256EEENSA_ILi128EEENSA_ILi64EEEEEENS_10tfloat32_tENS5_IJlSB_lEEESK_SL_NS4_8TiledMMAINS4_8MMA_AtomIJNS4_4SM904GMMA30MMA_64x128x8_F32TF32TF32_SS_TNILNSP_7ScaleInE1ELSR_1EEEEEENS4_6LayoutINS5_IJSC_SB_SB_EEENS5_IJSB_NSA_ILi0EEESW_EEEEENS5_IJNS4_10UnderscoreESZ_SZ_EEEEENS4_23SM90_TMA_LOAD_MULTICASTENS4_14ComposedLayoutINS4_7SwizzleILi3ELi4ELi3EEENS4_18smem_ptr_flag_bitsILi32EEENSU_INS5_IJNSA_ILi8EEENSA_ILi32EEEEEENS5_IJS19_SB_EEEEEEEvNS4_8identityENS4_13SM90_TMA_LOADES1D_vS1E_EENS_8epilogue10collective6detail29Sm90TmaWarpSpecializedAdapterINS1I_15DefaultEpilogueISK_SL_SL_NS1H_6thread17LinearCombinationISK_Li1EffLNS1M_9ScaleType4KindE0ELNS_15FloatRoundStyleE2ESK_EENS1_15EpilogueDefaultEEEEEvvEEEEvNT_6ParamsE)
        /*0014*/ 	.word	0x00000000


	//----- nvinfo : EIATTR_MIN_STACK_SIZE
	.align		4
.L_17:
        /*0018*/ 	.byte	0x04, 0x12
        /*001a*/ 	.short	(.L_19 - .L_18)
	.align		4
.L_18:
        /*001c*/ 	.word	index@(_ZN7cutlass13device_kernelINS_4gemm6kernel13GemmUniversalIN4cute5tupleIJiiiiEEENS1_10collective13CollectiveMmaINS1_34MainloopSm90TmaGmmaWarpSpecializedILi4ENS5_IJNS4_1CILi1EEENSA_ILi2EEESB_EEENS1_35KernelTmaWarpSpecializedCooperativeEEENS5_IJNSA_ILi256EEENSA_ILi128EEENSA_ILi64EEEEEENS_10tfloat32_tENS5_IJlSB_lEEESK_SL_NS4_8TiledMMAINS4_8MMA_AtomIJNS4_4SM904GMMA30MMA_64x128x8_F32TF32TF32_SS_TNILNSP_7ScaleInE1ELSR_1EEEEEENS4_6LayoutINS5_IJSC_SB_SB_EEENS5_IJSB_NSA_ILi0EEESW_EEEEENS5_IJNS4_10UnderscoreESZ_SZ_EEEEENS4_23SM90_TMA_LOAD_MULTICASTENS4_14ComposedLayoutINS4_7SwizzleILi3ELi4ELi3EEENS4_18smem_ptr_flag_bitsILi32EEENSU_INS5_IJNSA_ILi8EEENSA_ILi32EEEEEENS5_IJS19_SB_EEEEEEEvNS4_8identityENS4_13SM90_TMA_LOADES1D_vS1E_EENS_8epilogue10collective6detail29Sm90TmaWarpSpecializedAdapterINS1I_15DefaultEpilogueISK_SL_SL_NS1H_6thread17LinearCombinationISK_Li1EffLNS1M_9ScaleType4KindE0ELNS_15FloatRoundStyleE2ESK_EENS1_15EpilogueDefaultEEEEEvvEEEEvNT_6ParamsE)
        /*0020*/ 	.word	0x00000000
.L_19:


//--------------------- .nv.compat                --------------------------
	.section	.nv.compat,"",@"SHT_CUDA_COMPAT_INFO"
	.align	4
        /*0000*/ 	.byte	0x02, 0x09, 0x01, 0x00, 0x02, 0x02, 0x04, 0x00, 0x02, 0x05, 0x05, 0x00, 0x03, 0x07, 0x01, 0x01
        /*0010*/ 	.byte	0x02, 0x03, 0x01, 0x00, 0x02, 0x06, 0x01, 0x00, 0x04, 0x0b, 0x08, 0x00, 0x00, 0x00, 0x00, 0x00
        /*0020*/ 	.byte	0x00, 0x00, 0x00, 0x00


//--------------------- .nv.info._ZN7cutlass13device_kernelINS_4gemm6kernel13GemmUniversalIN4cute5tupleIJiiiiEEENS1_10collective13CollectiveMmaINS1_34MainloopSm90TmaGmmaWarpSpecializedILi4ENS5_IJNS4_1CILi1EEENSA_ILi2EEESB_EEENS1_35KernelTmaWarpSpecializedCooperativeEEENS5_IJNSA_ILi256EEENSA_ILi128EEENSA_ILi64EEEEEENS_10tfloat32_tENS5_IJlSB_lEEESK_SL_NS4_8TiledMMAINS4_8MMA_AtomIJNS4_4SM904GMMA30MMA_64x128x8_F32TF32TF32_SS_TNILNSP_7ScaleInE1ELSR_1EEEEEENS4_6LayoutINS5_IJSC_SB_SB_EEENS5_IJSB_NSA_ILi0EEESW_EEEEENS5_IJNS4_10UnderscoreESZ_SZ_EEEEENS4_23SM90_TMA_LOAD_MULTICASTENS4_14ComposedLayoutINS4_7SwizzleILi3ELi4ELi3EEENS4_18smem_ptr_flag_bitsILi32EEENSU_INS5_IJNSA_ILi8EEENSA_ILi32EEEEEENS5_IJS19_SB_EEEEEEEvNS4_8identityENS4_13SM90_TMA_LOADES1D_vS1E_EENS_8epilogue10collective6detail29Sm90TmaWarpSpecializedAdapterINS1I_15DefaultEpilogueISK_SL_SL_NS1H_6thread17LinearCombinationISK_Li1EffLNS1M_9ScaleType4KindE0ELNS_15FloatRoundStyleE2ESK_EENS1_15EpilogueDefaultEEEEEvvEEEEvNT_6ParamsE --------------------------
	.section	.nv.info._ZN7cutlass13device_kernelINS_4gemm6kernel13GemmUniversalIN4cute5tupleIJiiiiEEENS1_10collective13CollectiveMmaINS1_34MainloopSm90TmaGmmaWarpSpecializedILi4ENS5_IJNS4_1CILi1EEENSA_ILi2EEESB_EEENS1_35KernelTmaWarpSpecializedCooperativeEEENS5_IJNSA_ILi256EEENSA_ILi128EEENSA_ILi64EEEEEENS_10tfloat32_tENS5_IJlSB_lEEESK_SL_NS4_8TiledMMAINS4_8MMA_AtomIJNS4_4SM904GMMA30MMA_64x128x8_F32TF32TF32_SS_TNILNSP_7ScaleInE1ELSR_1EEEEEENS4_6LayoutINS5_IJSC_SB_SB_EEENS5_IJSB_NSA_ILi0EEESW_EEEEENS5_IJNS4_10UnderscoreESZ_SZ_EEEEENS4_23SM90_TMA_LOAD_MULTICASTENS4_14ComposedLayoutINS4_7SwizzleILi3ELi4ELi3EEENS4_18smem_ptr_flag_bitsILi32EEENSU_INS5_IJNSA_ILi8EEENSA_ILi32EEEEEENS5_IJS19_SB_EEEEEEEvNS4_8identityENS4_13SM90_TMA_LOADES1D_vS1E_EENS_8epilogue10collective6detail29Sm90TmaWarpSpecializedAdapterINS1I_15DefaultEpilogueISK_SL_SL_NS1H_6thread17LinearCombinationISK_Li1EffLNS1M_9ScaleType4KindE0ELNS_15FloatRoundStyleE2ESK_EENS1_15EpilogueDefaultEEEEEvvEEEEvNT_6ParamsE,"",@"SHT_CUDA_INFO"
	.sectionflags	@""
	.align	4


	//----- nvinfo : EIATTR_CUDA_API_VERSION
	.align		4
        /*0000*/ 	.byte	0x04, 0x37
        /*0002*/ 	.short	(.L_21 - .L_20)
.L_20:
        /*0004*/ 	.word	0x00000082


	//----- nvinfo : EIATTR_KPARAM_INFO
	.align		4
.L_21:
        /*0008*/ 	.byte	0x04, 0x17
        /*000a*/ 	.short	(.L_23 - .L_22)
.L_22:
        /*000c*/ 	.word	0x00000000
        /*0010*/ 	.short	0x0000
        /*0012*/ 	.short	0x0070
        /*0014*/ 	.byte	0x00, 0xf0, 0x01, 0x10


	//----- nvinfo : EIATTR_SPARSE_MMA_MASK
	.align		4
.L_23:
        /*0018*/ 	.byte	0x03, 0x50
        /*001a*/ 	.short	0x0000


	//----- nvinfo : EIATTR_MAXREG_COUNT
	.align		4
        /*001c*/ 	.byte	0x03, 0x1b
        /*001e*/ 	.short	0x00a8


	//----- nvinfo : EIATTR_NUM_BARRIERS
	.align		4
        /*0020*/ 	.byte	0x02, 0x4c
        /*0022*/ 	.byte	0x01
	.zero		1


	//----- nvinfo : EIATTR_EXTERNS
	.align		4
        /*0024*/ 	.byte	0x04, 0x0f
        /*0026*/ 	.short	(.L_25 - .L_24)


	//   ....[0]....
	.align		4
.L_24:
        /*0028*/ 	.word	index@(__assertfail)


	//----- nvinfo : EIATTR_MERCURY_ISA_VERSION
	.align		4
.L_25:
        /*002c*/ 	.byte	0x03, 0x5f
        /*002e*/ 	.short	0x0101


	//----- nvinfo : EIATTR_INT_WARP_WIDE_INSTR_OFFSETS
	.align		4
        /*0030*/ 	.byte	0x04, 0x31
        /*0032*/ 	.short	(.L_27 - .L_26)


	//   ....[0]....
.L_26:
        /*0034*/ 	.word	0x00000420


	//   ....[1]....
        /*0038*/ 	.word	0x00000440


	//   ....[2]....
        /*003c*/ 	.word	0x00000610


	//   ....[3]....
        /*0040*/ 	.word	0x000024f0


	//----- nvinfo : EIATTR_COOP_GROUP_MASK_REGIDS
	.align		4
.L_27:
        /*0044*/ 	.byte	0x04, 0x29
        /*0046*/ 	.short	(.L_29 - .L_28)


	//   ....[0]....
.L_28:
        /*0048*/ 	.word	0xffffffff


	//   ....[1]....
        /*004c*/ 	.word	0xffffffff


	//   ....[2]....
        /*0050*/ 	.word	0xffffffff


	//   ....[3]....
        /*0054*/ 	.word	0xffffffff


	//   ....[4]....
        /*0058*/ 	.word	0xffffffff


	//   ....[5]....
        /*005c*/ 	.word	0xffffffff


	//----- nvinfo : EIATTR_COOP_GROUP_INSTR_OFFSETS
	.align		4
.L_29:
        /*0060*/ 	.byte	0x04, 0x28
        /*0062*/ 	.short	(.L_31 - .L_30)


	//   ....[0]....
.L_30:
        /*0064*/ 	.word	0x00000060


	//   ....[1]....
        /*0068*/ 	.word	0x00000070


	//   ....[2]....
        /*006c*/ 	.word	0x00000130


	//   ....[3]....
        /*0070*/ 	.word	0x000002d0


	//   ....[4]....
        /*0074*/ 	.word	0x00000780


	//   ....[5]....
        /*0078*/ 	.word	0x000011d0


	//----- nvinfo : EIATTR_REG_RECONFIG
	.align		4
.L_31:
        /*007c*/ 	.byte	0x01, 0x54
	.zero		2


	//----- nvinfo : EIATTR_SYSCALL_OFFSETS
	.align		4
        /*0080*/ 	.byte	0x04, 0x46
        /*0082*/ 	.short	(.L_33 - .L_32)


	//   ....[0]....
.L_32:
        /*0084*/ 	.word	0x00001390


	//----- nvinfo : EIATTR_MBARRIER_INSTR_OFFSETS
	.align		4
.L_33:
        /*0088*/ 	.byte	0x04, 0x39
        /*008a*/ 	.short	(.L_35 - .L_34)


	//   ....[0]....
.L_34:
        /*008c*/ 	.word	0x00000230
        /*0090*/ 	.word	0x000000ff
        /*0094*/ 	.word	0x00000000
        /*0098*/ 	.short	0x0100
        /*009a*/ 	.byte	0x08
	.zero		1


	//   ....[1]....
        /*009c*/ 	.word	0x00000240
        /*00a0*/ 	.word	0x000000ff
        /*00a4*/ 	.word	0x00000020
        /*00a8*/ 	.short	0x0100
        /*00aa*/ 	.byte	0x08
	.zero		1


	//   ....[2]....
        /*00ac*/ 	.word	0x00000250
        /*00b0*/ 	.word	0x000000ff
        /*00b4*/ 	.word	0x00000008
        /*00b8*/ 	.short	0x0100
        /*00ba*/ 	.byte	0x08
	.zero		1


	//   ....[3]....
        /*00bc*/ 	.word	0x00000260
        /*00c0*/ 	.word	0x000000ff
        /*00c4*/ 	.word	0x00000028
        /*00c8*/ 	.short	0x0100
        /*00ca*/ 	.byte	0x08
	.zero		1


	//   ....[4]....
        /*00cc*/ 	.word	0x00000270
        /*00d0*/ 	.word	0x000000ff
        /*00d4*/ 	.word	0x00000010
        /*00d8*/ 	.short	0x0100
        /*00da*/ 	.byte	0x08
	.zero		1


	//   ....[5]....
        /*00dc*/ 	.word	0x00000280
        /*00e0*/ 	.word	0x000000ff
        /*00e4*/ 	.word	0x00000030
        /*00e8*/ 	.short	0x0100
        /*00ea*/ 	.byte	0x08
	.zero		1


	//   ....[6]....
        /*00ec*/ 	.word	0x00000290
        /*00f0*/ 	.word	0x000000ff
        /*00f4*/ 	.word	0x00000018
        /*00f8*/ 	.short	0x0100
        /*00fa*/ 	.byte	0x08
	.zero		1


	//   ....[7]....
        /*00fc*/ 	.word	0x000002a0
        /*0100*/ 	.word	0x000000ff
        /*0104*/ 	.word	0x00000038
        /*0108*/ 	.short	0x0100
        /*010a*/ 	.byte	0x08
	.zero		1


	//   ....[8]....
        /*010c*/ 	.word	0x00000690
        /*0110*/ 	.word	0x000000ff
        /*0114*/ 	.word	0x00000050
        /*0118*/ 	.short	0x0100
        /*011a*/ 	.byte	0x06
	.zero		1


	//   ....[9]....
        /*011c*/ 	.word	0x00000720
        /*0120*/ 	.word	0x000000ff
        /*0124*/ 	.word	0x00000058
        /*0128*/ 	.short	0x0100
        /*012a*/ 	.byte	0x06
	.zero		1


	//   ....[10]....
        /*012c*/ 	.word	0x00001450
        /*0130*/ 	.word	0x00000003
        /*0134*/ 	.word	0x00000000
        /*0138*/ 	.short	0x010a
        /*013a*/ 	.byte	0x3f
	.zero		1


	//   ....[11]....
        /*013c*/ 	.word	0x00001490
        /*0140*/ 	.word	0x00000003
        /*0144*/ 	.word	0x00000000
        /*0148*/ 	.short	0x010a
        /*014a*/ 	.byte	0x3f
	.zero		1


	//   ....[12]....
        /*014c*/ 	.word	0x00001cb0
        /*0150*/ 	.word	0x00000005
        /*0154*/ 	.word	0x00000000
        /*0158*/ 	.short	0x010a
        /*015a*/ 	.byte	0x3f
	.zero		1


	//   ....[13]....
        /*015c*/ 	.word	0x00001cf0
        /*0160*/ 	.word	0x00000005
        /*0164*/ 	.word	0x00000000
        /*0168*/ 	.short	0x010a
        /*016a*/ 	.byte	0x3f
	.zero		1


	//   ....[14]....
        /*016c*/ 	.word	0x00002390
        /*0170*/ 	.word	0x00000005
        /*0174*/ 	.word	0x00000000
        /*0178*/ 	.short	0x0101
        /*017a*/ 	.byte	0x3f
	.zero		1


	//   ....[15]....
        /*017c*/ 	.word	0x00002570
        /*0180*/ 	.word	0x00000003
        /*0184*/ 	.word	0x00000000
        /*0188*/ 	.short	0x0101
        /*018a*/ 	.byte	0x3f
	.zero		1


	//   ....[16]....
        /*018c*/ 	.word	0x0000b9f0
        /*0190*/ 	.word	0x00000016
        /*0194*/ 	.word	0x00000020
        /*0198*/ 	.short	0x010a
        /*019a*/ 	.byte	0x3f
	.zero		1


	//   ....[17]....
        /*019c*/ 	.word	0x0000be80
        /*01a0*/ 	.word	0x00000005
        /*01a4*/ 	.word	0x00000058
        /*01a8*/ 	.short	0x0101
        /*01aa*/ 	.byte	0x3f
	.zero		1


	//   ....[18]....
        /*01ac*/ 	.word	0x0000c590
        /*01b0*/ 	.word	0x00000007
        /*01b4*/ 	.word	0x00000000
        /*01b8*/ 	.short	0x010a
        /*01ba*/ 	.byte	0x3f
	.zero		1


	//   ....[19]....
        /*01bc*/ 	.word	0x0000c610
        /*01c0*/ 	.word	0x00000008
        /*01c4*/ 	.word	0x00000000
        /*01c8*/ 	.short	0x010a
        /*01ca*/ 	.byte	0x3f
	.zero		1


	//   ....[20]....
        /*01cc*/ 	.word	0x0000c6a0
        /*01d0*/ 	.word	0x0000000b
        /*01d4*/ 	.word	0x00000000
        /*01d8*/ 	.short	0x010a
        /*01da*/ 	.byte	0x3f
	.zero		1


	//   ....[21]....
        /*01dc*/ 	.word	0x0000c730
        /*01e0*/ 	.word	0x00000003
        /*01e4*/ 	.word	0x00000000
        /*01e8*/ 	.short	0x010a
        /*01ea*/ 	.byte	0x3f
	.zero		1


	//   ....[22]....
        /*01ec*/ 	.word	0x0000c790
        /*01f0*/ 	.word	0x00000003
        /*01f4*/ 	.word	0x00000000
        /*01f8*/ 	.short	0x010a
        /*01fa*/ 	.byte	0x3f
	.zero		1


	//   ....[23]....
        /*01fc*/ 	.word	0x0000c7e0
        /*0200*/ 	.word	0x00000005
        /*0204*/ 	.word	0x00000000
        /*0208*/ 	.short	0x010a
        /*020a*/ 	.byte	0x3f
	.zero		1


	//   ....[24]....
        /*020c*/ 	.word	0x0000c8b0
        /*0210*/ 	.word	0x00000016
        /*0214*/ 	.word	0x00000020
        /*0218*/ 	.short	0x010a
        /*021a*/ 	.byte	0x3f
	.zero		1


	//   ....[25]....
        /*021c*/ 	.word	0x0000c980
        /*0220*/ 	.word	0x00000007
        /*0224*/ 	.word	0x00000000
        /*0228*/ 	.short	0x010a
        /*022a*/ 	.byte	0x3f
	.zero		1


	//   ....[26]....
        /*022c*/ 	.word	0x0000c9d0
        /*0230*/ 	.word	0x00000008
        /*0234*/ 	.word	0x00000000
        /*0238*/ 	.short	0x010a
        /*023a*/ 	.byte	0x3f
	.zero		1


	//   ....[27]....
        /*023c*/ 	.word	0x0000ca20
        /*0240*/ 	.word	0x0000000b
        /*0244*/ 	.word	0x00000000
        /*0248*/ 	.short	0x010a
        /*024a*/ 	.byte	0x3f
	.zero		1


	//----- nvinfo : EIATTR_NUM_MBARRIERS
	.align		4
.L_35:
        /*024c*/ 	.byte	0x03, 0x38
        /*024e*/ 	.short	0x000a


	//----- nvinfo : EIATTR_EXIT_INSTR_OFFSETS
	.align		4
        /*0250*/ 	.byte	0x04, 0x1c
        /*0252*/ 	.short	(.L_37 - .L_36)


	//   ....[0]....
.L_36:
        /*0254*/ 	.word	0x000008e0


	//   ....[1]....
        /*0258*/ 	.word	0x00001100


	//   ....[2]....
        /*025c*/ 	.word	0x0000b110


	//   ....[3]....
        /*0260*/ 	.word	0x0000b670


	//   ....[4]....
        /*0264*/ 	.word	0x0000c780


	//----- nvinfo : EIATTR_MAX_THREADS
	.align		4
.L_37:
        /*0268*/ 	.byte	0x04, 0x05
        /*026a*/ 	.short	(.L_39 - .L_38)
.L_38:
        /*026c*/ 	.word	0x00000180
        /*0270*/ 	.word	0x00000001
        /*0274*/ 	.word	0x00000001


	//----- nvinfo : EIATTR_CRS_STACK_SIZE
	.align		4
.L_39:
        /*0278*/ 	.byte	0x04, 0x1e
        /*027a*/ 	.short	(.L_41 - .L_40)
.L_40:
        /*027c*/ 	.word	0x00000000


	//----- nvinfo : EIATTR_CBANK_PARAM_SIZE
	.align		4
.L_41:
        /*0280*/ 	.byte	0x03, 0x19
        /*0282*/ 	.short	0x0470


	//----- nvinfo : EIATTR_PARAM_CBANK
	.align		4
        /*0284*/ 	.byte	0x04, 0x0a
        /*0286*/ 	.short	(.L_43 - .L_42)
	.align		4
.L_42:
        /*0288*/ 	.word	index@(.nv.constant0._ZN7cutlass13device_kernelINS_4gemm6kernel13GemmUniversalIN4cute5tupleIJiiiiEEENS1_10collective13CollectiveMmaINS1_34MainloopSm90TmaGmmaWarpSpecializedILi4ENS5_IJNS4_1CILi1EEENSA_ILi2EEESB_EEENS1_35KernelTmaWarpSpecializedCooperativeEEENS5_IJNSA_ILi256EEENSA_ILi128EEENSA_ILi64EEEEEENS_10tfloat32_tENS5_IJlSB_lEEESK_SL_NS4_8TiledMMAINS4_8MMA_AtomIJNS4_4SM904GMMA30MMA_64x128x8_F32TF32TF32_SS_TNILNSP_7ScaleInE1ELSR_1EEEEEENS4_6LayoutINS5_IJSC_SB_SB_EEENS5_IJSB_NSA_ILi0EEESW_EEEEENS5_IJNS4_10UnderscoreESZ_SZ_EEEEENS4_23SM90_TMA_LOAD_MULTICASTENS4_14ComposedLayoutINS4_7SwizzleILi3ELi4ELi3EEENS4_18smem_ptr_flag_bitsILi32EEENSU_INS5_IJNSA_ILi8EEENSA_ILi32EEEEEENS5_IJS19_SB_EEEEEEEvNS4_8identityENS4_13SM90_TMA_LOADES1D_vS1E_EENS_8epilogue10collective6detail29Sm90TmaWarpSpecializedAdapterINS1I_15DefaultEpilogueISK_SL_SL_NS1H_6thread17LinearCombinationISK_Li1EffLNS1M_9ScaleType4KindE0ELNS_15FloatRoundStyleE2ESK_EENS1_15EpilogueDefaultEEEEEvvEEEEvNT_6ParamsE)
        /*028c*/ 	.short	0x0210
        /*028e*/ 	.short	0x0470


	//----- nvinfo : EIATTR_SW_WAR
	.align		4
.L_43:
        /*0290*/ 	.byte	0x04, 0x36
        /*0292*/ 	.short	(.L_45 - .L_44)
.L_44:
        /*0294*/ 	.word	0x00000008
.L_45:


//--------------------- .nv.callgraph             --------------------------
	.section	.nv.callgraph,"",@"SHT_CUDA_CALLGRAPH"
	.align	4
	.sectionentsize	8
	.align		4
        /*0000*/ 	.word	0x00000000
	.align		4
        /*0004*/ 	.word	0xffffffff
	.align		4
        /*0008*/ 	.word	index@(_ZN7cutlass13device_kernelINS_4gemm6kernel13GemmUniversalIN4cute5tupleIJiiiiEEENS1_10collective13CollectiveMmaINS1_34MainloopSm90TmaGmmaWarpSpecializedILi4ENS5_IJNS4_1CILi1EEENSA_ILi2EEESB_EEENS1_35KernelTmaWarpSpecializedCooperativeEEENS5_IJNSA_ILi256EEENSA_ILi128EEENSA_ILi64EEEEEENS_10tfloat32_tENS5_IJlSB_lEEESK_SL_NS4_8TiledMMAINS4_8MMA_AtomIJNS4_4SM904GMMA30MMA_64x128x8_F32TF32TF32_SS_TNILNSP_7ScaleInE1ELSR_1EEEEEENS4_6LayoutINS5_IJSC_SB_SB_EEENS5_IJSB_NSA_ILi0EEESW_EEEEENS5_IJNS4_10UnderscoreESZ_SZ_EEEEENS4_23SM90_TMA_LOAD_MULTICASTENS4_14ComposedLayoutINS4_7SwizzleILi3ELi4ELi3EEENS4_18smem_ptr_flag_bitsILi32EEENSU_INS5_IJNSA_ILi8EEENSA_ILi32EEEEEENS5_IJS19_SB_EEEEEEEvNS4_8identityENS4_13SM90_TMA_LOADES1D_vS1E_EENS_8epilogue10collective6detail29Sm90TmaWarpSpecializedAdapterINS1I_15DefaultEpilogueISK_SL_SL_NS1H_6thread17LinearCombinationISK_Li1EffLNS1M_9ScaleType4KindE0ELNS_15FloatRoundStyleE2ESK_EENS1_15EpilogueDefaultEEEEEvvEEEEvNT_6ParamsE)
	.align		4
        /*000c*/ 	.word	index@(__assertfail)
	.align		4
        /*0010*/ 	.word	0x00000000
	.align		4
        /*0014*/ 	.word	0xfffffffe
	.align		4
        /*0018*/ 	.word	0x00000000
	.align		4
        /*001c*/ 	.word	0xfffffffd
	.align		4
        /*0020*/ 	.word	0x00000000
	.align		4
        /*0024*/ 	.word	0xfffffffc


//--------------------- .nv.constant4             --------------------------
	.section	.nv.constant4,"a",@progbits
	.align	8
	.align		8
.nv.constant4:
        /*0000*/ 	.dword	__assertfail
	.align		8
        /*0008*/ 	.dword	__unnamed_1
	.align		8
        /*0010*/ 	.dword	_ZN39_INTERNAL_0bfc8f0c_4_k_cu_fd70efd3_58164cuda3std3__45__cpo5beginE
	.align		8
        /*0018*/ 	.dword	_ZN39_INTERNAL_0bfc8f0c_4_k_cu_fd70efd3_58164cuda3std3__45__cpo3endE
	.align		8
        /*0020*/ 	.dword	_ZN39_INTERNAL_0bfc8f0c_4_k_cu_fd70efd3_58164cuda3std3__45__cpo6cbeginE
	.align		8
        /*0028*/ 	.dword	_ZN39_INTERNAL_0bfc8f0c_4_k_cu_fd70efd3_58164cuda3std3__45__cpo4cendE
	.align		8
        /*0030*/ 	.dword	_ZN39_INTERNAL_0bfc8f0c_4_k_cu_fd70efd3_58164cuda3std3__441_GLOBAL__N__0bfc8f0c_4_k_cu_fd70efd3_58166ignoreE
	.align		8
        /*0038*/ 	.dword	_ZN39_INTERNAL_0bfc8f0c_4_k_cu_fd70efd3_58164cuda3std3__419piecewise_constructE
	.align		8
        /*0040*/ 	.dword	_ZN39_INTERNAL_0bfc8f0c_4_k_cu_fd70efd3_58164cuda3std3__48in_placeE
	.align		8
        /*0048*/ 	.dword	_ZN39_INTERNAL_0bfc8f0c_4_k_cu_fd70efd3_58164cuda3std6ranges3__45__cpo4swapE
	.align		8
        /*0050*/ 	.dword	_ZN39_INTERNAL_0bfc8f0c_4_k_cu_fd70efd3_58164cuda3std6ranges3__45__cpo9iter_moveE
	.align		8
        /*0058*/ 	.dword	_ZN39_INTERNAL_0bfc8f0c_4_k_cu_fd70efd3_58164cute7productE
	.align		8
        /*0060*/ 	.dword	_ZN39_INTERNAL_0bfc8f0c_4_k_cu_fd70efd3_58164cute1_E
	.align		8
        /*0068*/ 	.dword	$str$22
	.align		8
        /*0070*/ 	.dword	$str$23


//--------------------- .text._ZN7cutlass13device_kernelINS_4gemm6kernel13GemmUniversalIN4cute5tupleIJiiiiEEENS1_10collective13CollectiveMmaINS1_34MainloopSm90TmaGmmaWarpSpecializedILi4ENS5_IJNS4_1CILi1EEENSA_ILi2EEESB_EEENS1_35KernelTmaWarpSpecializedCooperativeEEENS5_IJNSA_ILi256EEENSA_ILi128EEENSA_ILi64EEEEEENS_10tfloat32_tENS5_IJlSB_lEEESK_SL_NS4_8TiledMMAINS4_8MMA_AtomIJNS4_4SM904GMMA30MMA_64x128x8_F32TF32TF32_SS_TNILNSP_7ScaleInE1ELSR_1EEEEEENS4_6LayoutINS5_IJSC_SB_SB_EEENS5_IJSB_NSA_ILi0EEESW_EEEEENS5_IJNS4_10UnderscoreESZ_SZ_EEEEENS4_23SM90_TMA_LOAD_MULTICASTENS4_14ComposedLayoutINS4_7SwizzleILi3ELi4ELi3EEENS4_18smem_ptr_flag_bitsILi32EEENSU_INS5_IJNSA_ILi8EEENSA_ILi32EEEEEENS5_IJS19_SB_EEEEEEEvNS4_8identityENS4_13SM90_TMA_LOADES1D_vS1E_EENS_8epilogue10collective6detail29Sm90TmaWarpSpecializedAdapterINS1I_15DefaultEpilogueISK_SL_SL_NS1H_6thread17LinearCombinationISK_Li1EffLNS1M_9ScaleType4KindE0ELNS_15FloatRoundStyleE2ESK_EENS1_15EpilogueDefaultEEEEEvvEEEEvNT_6ParamsE --------------------------
	.section	.text._ZN7cutlass13device_kernelINS_4gemm6kernel13GemmUniversalIN4cute5tupleIJiiiiEEENS1_10collective13CollectiveMmaINS1_34MainloopSm90TmaGmmaWarpSpecializedILi4ENS5_IJNS4_1CILi1EEENSA_ILi2EEESB_EEENS1_35KernelTmaWarpSpecializedCooperativeEEENS5_IJNSA_ILi256EEENSA_ILi128EEENSA_ILi64EEEEEENS_10tfloat32_tENS5_IJlSB_lEEESK_SL_NS4_8TiledMMAINS4_8MMA_AtomIJNS4_4SM904GMMA30MMA_64x128x8_F32TF32TF32_SS_TNILNSP_7ScaleInE1ELSR_1EEEEEENS4_6LayoutINS5_IJSC_SB_SB_EEENS5_IJSB_NSA_ILi0EEESW_EEEEENS5_IJNS4_10UnderscoreESZ_SZ_EEEEENS4_23SM90_TMA_LOAD_MULTICASTENS4_14ComposedLayoutINS4_7SwizzleILi3ELi4ELi3EEENS4_18smem_ptr_flag_bitsILi32EEENSU_INS5_IJNSA_ILi8EEENSA_ILi32EEEEEENS5_IJS19_SB_EEEEEEEvNS4_8identityENS4_13SM90_TMA_LOADES1D_vS1E_EENS_8epilogue10collective6detail29Sm90TmaWarpSpecializedAdapterINS1I_15DefaultEpilogueISK_SL_SL_NS1H_6thread17LinearCombinationISK_Li1EffLNS1M_9ScaleType4KindE0ELNS_15FloatRoundStyleE2ESK_EENS1_15EpilogueDefaultEEEEEvvEEEEvNT_6ParamsE,"ax",@progbits
	.align	128
.text._ZN7cutlass13device_kernelINS_4gemm6kernel13GemmUniversalIN4cute5tupleIJiiiiEEENS1_10collective13CollectiveMmaINS1_34MainloopSm90TmaGmmaWarpSpecializedILi4ENS5_IJNS4_1CILi1EEENSA_ILi2EEESB_EEENS1_35KernelTmaWarpSpecializedCooperativeEEENS5_IJNSA_ILi256EEENSA_ILi128EEENSA_ILi64EEEEEENS_10tfloat32_tENS5_IJlSB_lEEESK_SL_NS4_8TiledMMAINS4_8MMA_AtomIJNS4_4SM904GMMA30MMA_64x128x8_F32TF32TF32_SS_TNILNSP_7ScaleInE1ELSR_1EEEEEENS4_6LayoutINS5_IJSC_SB_SB_EEENS5_IJSB_NSA_ILi0EEESW_EEEEENS5_IJNS4_10UnderscoreESZ_SZ_EEEEENS4_23SM90_TMA_LOAD_MULTICASTENS4_14ComposedLayoutINS4_7SwizzleILi3ELi4ELi3EEENS4_18smem_ptr_flag_bitsILi32EEENSU_INS5_IJNSA_ILi8EEENSA_ILi32EEEEEENS5_IJS19_SB_EEEEEEEvNS4_8identityENS4_13SM90_TMA_LOADES1D_vS1E_EENS_8epilogue10collective6detail29Sm90TmaWarpSpecializedAdapterINS1I_15DefaultEpilogueISK_SL_SL_NS1H_6thread17LinearCombinationISK_Li1EffLNS1M_9ScaleType4KindE0ELNS_15FloatRoundStyleE2ESK_EENS1_15EpilogueDefaultEEEEEvvEEEEvNT_6ParamsE:
        .type           _ZN7cutlass13device_kernelINS_4gemm6kernel13GemmUniversalIN4cute5tupleIJiiiiEEENS1_10collective13CollectiveMmaINS1_34MainloopSm90TmaGmmaWarpSpecializedILi4ENS5_IJNS4_1CILi1EEENSA_ILi2EEESB_EEENS1_35KernelTmaWarpSpecializedCooperativeEEENS5_IJNSA_ILi256EEENSA_ILi128EEENSA_ILi64EEEEEENS_10tfloat32_tENS5_IJlSB_lEEESK_SL_NS4_8TiledMMAINS4_8MMA_AtomIJNS4_4SM904GMMA30MMA_64x128x8_F32TF32TF32_SS_TNILNSP_7ScaleInE1ELSR_1EEEEEENS4_6LayoutINS5_IJSC_SB_SB_EEENS5_IJSB_NSA_ILi0EEESW_EEEEENS5_IJNS4_10UnderscoreESZ_SZ_EEEEENS4_23SM90_TMA_LOAD_MULTICASTENS4_14ComposedLayoutINS4_7SwizzleILi3ELi4ELi3EEENS4_18smem_ptr_flag_bitsILi32EEENSU_INS5_IJNSA_ILi8EEENSA_ILi32EEEEEENS5_IJS19_SB_EEEEEEEvNS4_8identityENS4_13SM90_TMA_LOADES1D_vS1E_EENS_8epilogue10collective6detail29Sm90TmaWarpSpecializedAdapterINS1I_15DefaultEpilogueISK_SL_SL_NS1H_6thread17LinearCombinationISK_Li1EffLNS1M_9ScaleType4KindE0ELNS_15FloatRoundStyleE2ESK_EENS1_15EpilogueDefaultEEEEEvvEEEEvNT_6ParamsE,@function
        .size           _ZN7cutlass13device_kernelINS_4gemm6kernel13GemmUniversalIN4cute5tupleIJiiiiEEENS1_10collective13CollectiveMmaINS1_34MainloopSm90TmaGmmaWarpSpecializedILi4ENS5_IJNS4_1CILi1EEENSA_ILi2EEESB_EEENS1_35KernelTmaWarpSpecializedCooperativeEEENS5_IJNSA_ILi256EEENSA_ILi128EEENSA_ILi64EEEEEENS_10tfloat32_tENS5_IJlSB_lEEESK_SL_NS4_8TiledMMAINS4_8MMA_AtomIJNS4_4SM904GMMA30MMA_64x128x8_F32TF32TF32_SS_TNILNSP_7ScaleInE1ELSR_1EEEEEENS4_6LayoutINS5_IJSC_SB_SB_EEENS5_IJSB_NSA_ILi0EEESW_EEEEENS5_IJNS4_10UnderscoreESZ_SZ_EEEEENS4_23SM90_TMA_LOAD_MULTICASTENS4_14ComposedLayoutINS4_7SwizzleILi3ELi4ELi3EEENS4_18smem_ptr_flag_bitsILi32EEENSU_INS5_IJNSA_ILi8EEENSA_ILi32EEEEEENS5_IJS19_SB_EEEEEEEvNS4_8identityENS4_13SM90_TMA_LOADES1D_vS1E_EENS_8epilogue10collective6detail29Sm90TmaWarpSpecializedAdapterINS1I_15DefaultEpilogueISK_SL_SL_NS1H_6thread17LinearCombinationISK_Li1EffLNS1M_9ScaleType4KindE0ELNS_15FloatRoundStyleE2ESK_EENS1_15EpilogueDefaultEEEEEvvEEEEvNT_6ParamsE,(.L_x_323 - _ZN7cutlass13device_kernelINS_4gemm6kernel13GemmUniversalIN4cute5tupleIJiiiiEEENS1_10collective13CollectiveMmaINS1_34MainloopSm90TmaGmmaWarpSpecializedILi4ENS5_IJNS4_1CILi1EEENSA_ILi2EEESB_EEENS1_35KernelTmaWarpSpecializedCooperativeEEENS5_IJNSA_ILi256EEENSA_ILi128EEENSA_ILi64EEEEEENS_10tfloat32_tENS5_IJlSB_lEEESK_SL_NS4_8TiledMMAINS4_8MMA_AtomIJNS4_4SM904GMMA30MMA_64x128x8_F32TF32TF32_SS_TNILNSP_7ScaleInE1ELSR_1EEEEEENS4_6LayoutINS5_IJSC_SB_SB_EEENS5_IJSB_NSA_ILi0EEESW_EEEEENS5_IJNS4_10UnderscoreESZ_SZ_EEEEENS4_23SM90_TMA_LOAD_MULTICASTENS4_14ComposedLayoutINS4_7SwizzleILi3ELi4ELi3EEENS4_18smem_ptr_flag_bitsILi32EEENSU_INS5_IJNSA_ILi8EEENSA_ILi32EEEEEENS5_IJS19_SB_EEEEEEEvNS4_8identityENS4_13SM90_TMA_LOADES1D_vS1E_EENS_8epilogue10collective6detail29Sm90TmaWarpSpecializedAdapterINS1I_15DefaultEpilogueISK_SL_SL_NS1H_6thread17LinearCombinationISK_Li1EffLNS1M_9ScaleType4KindE0ELNS_15FloatRoundStyleE2ESK_EENS1_15EpilogueDefaultEEEEEvvEEEEvNT_6ParamsE)
        .other          _ZN7cutlass13device_kernelINS_4gemm6kernel13GemmUniversalIN4cute5tupleIJiiiiEEENS1_10collective13CollectiveMmaINS1_34MainloopSm90TmaGmmaWarpSpecializedILi4ENS5_IJNS4_1CILi1EEENSA_ILi2EEESB_EEENS1_35KernelTmaWarpSpecializedCooperativeEEENS5_IJNSA_ILi256EEENSA_ILi128EEENSA_ILi64EEEEEENS_10tfloat32_tENS5_IJlSB_lEEESK_SL_NS4_8TiledMMAINS4_8MMA_AtomIJNS4_4SM904GMMA30MMA_64x128x8_F32TF32TF32_SS_TNILNSP_7ScaleInE1ELSR_1EEEEEENS4_6LayoutINS5_IJSC_SB_SB_EEENS5_IJSB_NSA_ILi0EEESW_EEEEENS5_IJNS4_10UnderscoreESZ_SZ_EEEEENS4_23SM90_TMA_LOAD_MULTICASTENS4_14ComposedLayoutINS4_7SwizzleILi3ELi4ELi3EEENS4_18smem_ptr_flag_bitsILi32EEENSU_INS5_IJNSA_ILi8EEENSA_ILi32EEEEEENS5_IJS19_SB_EEEEEEEvNS4_8identityENS4_13SM90_TMA_LOADES1D_vS1E_EENS_8epilogue10collective6detail29Sm90TmaWarpSpecializedAdapterINS1I_15DefaultEpilogueISK_SL_SL_NS1H_6thread17LinearCombinationISK_Li1EffLNS1M_9ScaleType4KindE0ELNS_15FloatRoundStyleE2ESK_EENS1_15EpilogueDefaultEEEEEvvEEEEvNT_6ParamsE,@"STO_CUDA_ENTRY STV_DEFAULT"
_ZN7cutlass13device_kernelINS_4gemm6kernel13GemmUniversalIN4cute5tupleIJiiiiEEENS1_10collective13CollectiveMmaINS1_34MainloopSm90TmaGmmaWarpSpecializedILi4ENS5_IJNS4_1CILi1EEENSA_ILi2EEESB_EEENS1_35KernelTmaWarpSpecializedCooperativeEEENS5_IJNSA_ILi256EEENSA_ILi128EEENSA_ILi64EEEEEENS_10tfloat32_tENS5_IJlSB_lEEESK_SL_NS4_8TiledMMAINS4_8MMA_AtomIJNS4_4SM904GMMA30MMA_64x128x8_F32TF32TF32_SS_TNILNSP_7ScaleInE1ELSR_1EEEEEENS4_6LayoutINS5_IJSC_SB_SB_EEENS5_IJSB_NSA_ILi0EEESW_EEEEENS5_IJNS4_10UnderscoreESZ_SZ_EEEEENS4_23SM90_TMA_LOAD_MULTICASTENS4_14ComposedLayoutINS4_7SwizzleILi3ELi4ELi3EEENS4_18smem_ptr_flag_bitsILi32EEENSU_INS5_IJNSA_ILi8EEENSA_ILi32EEEEEENS5_IJS19_SB_EEEEEEEvNS4_8identityENS4_13SM90_TMA_LOADES1D_vS1E_EENS_8epilogue10collective6detail29Sm90TmaWarpSpecializedAdapterINS1I_15DefaultEpilogueISK_SL_SL_NS1H_6thread17LinearCombinationISK_Li1EffLNS1M_9ScaleType4KindE0ELNS_15FloatRoundStyleE2ESK_EENS1_15EpilogueDefaultEEEEEvvEEEEvNT_6ParamsE:
[----:B------:R-:W0:Y:S01]  /*0000*/  LDC R1, c[0x0][0x28] ;  /* 0x00000a00ff017b82 */ /* 0x000e220000000800 */
[----:B------:R-:W1:Y:S01]  /*0010*/  S2R R18, SR_TID.X ;  /* 0x0000000000127919 */ /* 0x000e620000002100 */
[----:B------:R-:W-:Y:S01]  /*0020*/  ELECT P0, URZ, PT ;  /* 0x00000000003f782f */ /* 0x000fe20003800000 */
[----:B------:R-:W-:Y:S01]  /*0030*/  BSSY B0, `(.L_x_0) ;  /* 0x000000f000007945 */ /* 0x000fe20003800000 */
[--C-:B-1----:R-:W-:Y:S02]  /*0040*/  SHF.R.U32.HI R0, RZ, 0x5, R18.reuse ;  /* 0x00000005ff007819 */ /* 0x102fe40000011612 */
[----:B------:R-:W-:-:S03]  /*0050*/  SHF.R.U32.HI R3, RZ, 0x7, R18 ;  /* 0x00000007ff037819 */ /* 0x000fc60000011612 */
[----:B------:R-:W1:Y:S04]  /*0060*/  SHFL.IDX PT, R2, R0, RZ, 0x1f ;  /* 0x00001fff00027589 */ /* 0x000e6800000e0000 */
[----:B------:R2:W3:Y:S01]  /*0070*/  SHFL.IDX PT, R5, R3, RZ, 0x1f ;  /* 0x00001fff03057589 */ /* 0x0004e200000e0000 */
[----:B-1----:R-:W-:-:S13]  /*0080*/  ISETP.NE.OR P0, PT, R2, RZ, !P0 ;  /* 0x000000ff0200720c */ /* 0x002fda0004705670 */
[----:B0-23--:R-:W-:Y:S05]  /*0090*/  @P0 BRA `(.L_x_1) ;  /* 0x0000000000200947 */ /* 0x00dfea0003800000 */
[----:B------:R-:W-:Y:S02]  /*00a0*/  ULDC.64 UR4, c[0x0][0x198] ;  /* 0x0000660000047ab9 */ /* 0x000fe40000000a00 */
[----:B------:R-:W-:Y:S02]  /*00b0*/  UIADD3 UR6, UP0, UR4, 0xf0, URZ ;  /* 0x000000f004067890 */ /* 0x000fe4000ff1e03f */
[----:B------:R-:W-:Y:S02]  /*00c0*/  UIADD3 UR4, UP1, UR4, 0x1f0, URZ ;  /* 0x000001f004047890 */ /* 0x000fe4000ff3e03f */
[----:B------:R-:W-:Y:S02]  /*00d0*/  UIADD3.X UR7, URZ, UR5, URZ, UP0, !UPT ;  /* 0x000000053f077290 */ /* 0x000fe400087fe43f */
[----:B------:R-:W-:-:S07]  /*00e0*/  UIADD3.X UR5, URZ, UR5, URZ, UP1, !UPT ;  /* 0x000000053f057290 */ /* 0x000fce0008ffe43f */
[----:B------:R0:W-:Y:S02]  /*00f0*/  UTMACCTL.PF [UR6] ;  /* 0x00000000060079b9 */ /* 0x0001e40008040000 */
[----:B------:R0:W-:Y:S02]  /*0100*/  UTMACCTL.PF [UR4] ;  /* 0x00000000040079b9 */ /* 0x0001e40008040000 */
[----:B0-----:R-:W-:Y:S01]  /*0110*/  NOP ;  /* 0x0000000000007918 */ /* 0x001fe20000000000 */
.L_x_1:
[----:B------:R-:W-:Y:S05]  /*0120*/  BSYNC B0 ;  /* 0x0000000000007941 */ /* 0x000fea0003800000 */
.L_x_0:
[----:B------:R-:W0:Y:S02]  /*0130*/  SHFL.IDX PT, R3, R0, RZ, 0x1f ;  /* 0x00001fff00037589 */ /* 0x000e2400000e0000 */
[----:B0-----:R-:W-:-:S13]  /*0140*/  ISETP.NE.AND P0, PT, R3, RZ, PT ;  /* 0x000000ff0300720c */ /* 0x001fda0003f05270 */
[----:B------:R-:W-:Y:S05]  /*0150*/  @P0 BRA `(.L_x_2) ;  /* 0x0000000000580947 */ /* 0x000fea0003800000 */
[----:B------:R-:W0:Y:S01]  /*0160*/  S2UR UR8, SR_CgaCtaId ;  /* 0x00000000000879c3 */ /* 0x000e220000008800 */
[----:B------:R-:W-:Y:S01]  /*0170*/  UMOV UR4, 0x400 ;  /* 0x0000040000047882 */ /* 0x000fe20000000000 */
[----:B------:R-:W-:Y:S01]  /*0180*/  UMOV UR5, 0x1 ;  /* 0x0000000100057882 */ /* 0x000fe20000000000 */
[----:B------:R-:W-:Y:S01]  /*0190*/  UMOV UR6, 0x4 ;  /* 0x0000000400067882 */ /* 0x000fe20000000000 */
[----:B------:R-:W-:Y:S01]  /*01a0*/  ELECT P0, URZ, PT ;  /* 0x00000000003f782f */ /* 0x000fe20003800000 */
[----:B------:R-:W-:-:S04]  /*01b0*/  UIADD3 UR6, -UR6, 0x100000, URZ ;  /* 0x0010000006067890 */ /* 0x000fc8000fffe13f */
[----:B------:R-:W-:Y:S02]  /*01c0*/  USHF.L.U32 UR7, UR6, 0xb, URZ ;  /* 0x0000000b06077899 */ /* 0x000fe4000800063f */
[----:B------:R-:W-:Y:S02]  /*01d0*/  USHF.L.U32 UR6, UR6, 0x1, URZ ;  /* 0x0000000106067899 */ /* 0x000fe4000800063f */
[----:B0-----:R-:W-:Y:S02]  /*01e0*/  ULEA UR8, UR8, UR4, 0x18 ;  /* 0x0000000408087291 */ /* 0x001fe4000f8ec03f */
[----:B------:R-:W-:-:S04]  /*01f0*/  UIADD3 UR4, -UR5, 0x100000, URZ ;  /* 0x0010000005047890 */ /* 0x000fc8000fffe13f */
[----:B------:R-:W-:Y:S02]  /*0200*/  USHF.L.U32 UR5, UR4, 0xb, URZ ;  /* 0x0000000b04057899 */ /* 0x000fe4000800063f */
[----:B------:R-:W-:Y:S01]  /*0210*/  USHF.L.U32 UR4, UR4, 0x1, URZ ;  /* 0x0000000104047899 */ /* 0x000fe2000800063f */
[----:B------:R-:W0:Y:S11]  /*0220*/  FENCE.VIEW.ASYNC.S ;  /* 0x00000000000073c6 */ /* 0x000e360000000000 */
[----:B0-----:R0:W1:Y:S01]  /*0230*/  SYNCS.EXCH.64 URZ, [UR8], UR4 ;  /* 0x00000004083f75b2 */ /* 0x0010620008000100 */
[----:B------:R0:W2:Y:S01]  /*0240*/  SYNCS.EXCH.64 URZ, [UR8+0x20], UR6 ;  /* 0x00002006083f75b2 */ /* 0x0000a20008000100 */
[----:B------:R0:W3:Y:S01]  /*0250*/  SYNCS.EXCH.64 URZ, [UR8+0x8], UR4 ;  /* 0x00000804083f75b2 */ /* 0x0000e20008000100 */
[----:B------:R0:W4:Y:S01]  /*0260*/  SYNCS.EXCH.64 URZ, [UR8+0x28], UR6 ;  /* 0x00002806083f75b2 */ /* 0x0001220008000100 */
[----:B------:R0:W0:Y:S01]  /*0270*/  SYNCS.EXCH.64 URZ, [UR8+0x10], UR4 ;  /* 0x00001004083f75b2 */ /* 0x0000220008000100 */
[----:B------:R0:W0:Y:S01]  /*0280*/  SYNCS.EXCH.64 URZ, [UR8+0x30], UR6 ;  /* 0x00003006083f75b2 */ /* 0x0000220008000100 */
[----:B------:R0:W0:Y:S01]  /*0290*/  SYNCS.EXCH.64 URZ, [UR8+0x18], UR4 ;  /* 0x00001804083f75b2 */ /* 0x0000220008000100 */
[----:B------:R0:W0:Y:S01]  /*02a0*/  SYNCS.EXCH.64 URZ, [UR8+0x38], UR6 ;  /* 0x00003806083f75b2 */ /* 0x0000220008000100 */
[----:B------:R-:W-:Y:S01]  /*02b0*/  NOP ;  /* 0x0000000000007918 */ /* 0x000fe20000000000 */
.L_x_2:
[----:B------:R-:W-:Y:S01]  /*02c0*/  SHF.R.S32.HI R7, RZ, 0x1f, R18 ;  /* 0x0000001fff077819 */ /* 0x000fe20000011412 */
[----:B------:R-:W5:Y:S01]  /*02d0*/  SHFL.IDX PT, R0, R0, RZ, 0x1f ;  /* 0x00001fff00007589 */ /* 0x000f6200000e0000 */
[----:B0-----:R-:W0:Y:S01]  /*02e0*/  S2UR UR8, SR_CTAID.X ;  /* 0x00000000000879c3 */ /* 0x001e220000002500 */
[----:B------:R-:W-:Y:S02]  /*02f0*/  ELECT P0, URZ, PT ;  /* 0x00000000003f782f */ /* 0x000fe40003800000 */
[----:B------:R-:W-:Y:S01]  /*0300*/  LEA.HI R7, R7, R18, RZ, 0x7 ;  /* 0x0000001207077211 */ /* 0x000fe200078f38ff */
[----:B------:R-:W1:Y:S01]  /*0310*/  S2R R4, SR_CTAID.Y ;  /* 0x0000000000047919 */ /* 0x000e620000002600 */
[----:B------:R-:W-:Y:S01]  /*0320*/  ULDC UR4, c[0x0][0x154] ;  /* 0x0000550000047ab9 */ /* 0x000fe20000000800 */
[----:B------:R-:W-:Y:S01]  /*0330*/  NOP ;  /* 0x0000000000007918 */ /* 0x000fe20000000000 */
[----:B------:R-:W-:Y:S01]  /*0340*/  LOP3.LUT R7, R7, 0xffffff80, RZ, 0xc0, !PT ;  /* 0xffffff8007077812 */ /* 0x000fe200078ec0ff */
[----:B------:R-:W-:Y:S01]  /*0350*/  NOP ;  /* 0x0000000000007918 */ /* 0x000fe20000000000 */
[----:B------:R-:W2:Y:S03]  /*0360*/  LDC R12, c[0x0][0x140] ;  /* 0x00005000ff0c7b82 */ /* 0x000ea60000000800 */
[----:B------:R-:W-:-:S05]  /*0370*/  IMAD.IADD R7, R18, 0x1, -R7 ;  /* 0x0000000112077824 */ /* 0x000fca00078e0a07 */
[----:B------:R-:W-:Y:S02]  /*0380*/  SHF.R.S32.HI R6, RZ, 0x1f, R7 ;  /* 0x0000001fff067819 */ /* 0x000fe40000011407 */
[----:B------:R-:W-:Y:S02]  /*0390*/  LOP3.LUT P2, RZ, R7, 0x7, RZ, 0xc0, !PT ;  /* 0x0000000707ff7812 */ /* 0x000fe4000784c0ff */
[----:B------:R-:W-:Y:S02]  /*03a0*/  LEA.HI R6, R6, R7, RZ, 0x3 ;  /* 0x0000000706067211 */ /* 0x000fe400078f18ff */
[----:B-----5:R-:W-:Y:S02]  /*03b0*/  ISETP.NE.OR P0, PT, R0, RZ, !P0 ;  /* 0x000000ff0000720c */ /* 0x020fe40004705670 */
[--C-:B------:R-:W-:Y:S02]  /*03c0*/  SHF.R.S32.HI R0, RZ, 0x3, R6.reuse ;  /* 0x00000003ff007819 */ /* 0x100fe40000011406 */
[----:B------:R-:W-:-:S02]  /*03d0*/  SHF.R.S32.HI R9, RZ, 0x1f, R6 ;  /* 0x0000001fff097819 */ /* 0x000fc40000011406 */
[----:B------:R-:W-:Y:S02]  /*03e0*/  SHF.R.S32.HI R6, RZ, 0x1f, R3 ;  /* 0x0000001fff067819 */ /* 0x000fe40000011403 */
[----:B------:R-:W-:Y:S02]  /*03f0*/  LEA.HI R9, R9, R0, RZ, 0x2 ;  /* 0x0000000009097211 */ /* 0x000fe400078f10ff */
[----:B------:R-:W-:Y:S02]  /*0400*/  LEA.HI R6, R6, R3, RZ, 0x2 ;  /* 0x0000000306067211 */ /* 0x000fe400078f10ff */
[----:B-1----:R-:W-:Y:S01]  /*0410*/  I2FP.F32.U32 R8, R4 ;  /* 0x0000000400087245 */ /* 0x002fe20000201000 */
[----:B------:R-:W-:Y:S01]  /*0420*/  VOTEU.ALL UP0, P0 ;  /* 0x00000000003f7886 */ /* 0x000fe20000000000 */
[----:B------:R-:W-:Y:S01]  /*0430*/  LOP3.LUT R6, R6, 0x3ffffffc, RZ, 0xc0, !PT ;  /* 0x3ffffffc06067812 */ /* 0x000fe200078ec0ff */
[----:B------:R-:W-:Y:S01]  /*0440*/  VOTEU.ALL UP1, P0 ;  /* 0x00000000003f7886 */ /* 0x000fe20000020000 */
[----:B------:R-:W-:Y:S01]  /*0450*/  LOP3.LUT R9, R9, 0xfffffffc, RZ, 0xc0, !PT ;  /* 0xfffffffc09097812 */ /* 0x000fe200078ec0ff */
[----:B------:R-:W-:Y:S01]  /*0460*/  FMUL R10, R8, UR4 ;  /* 0x00000004080a7c20 */ /* 0x000fe20008400000 */
[----:B------:R-:W1:Y:S01]  /*0470*/  @!UP0 S2UR UR7, SR_CgaCtaId ;  /* 0x00000000000789c3 */ /* 0x000e620000008800 */
[----:B------:R-:W-:Y:S01]  /*0480*/  IMAD.IADD R11, R3, 0x1, -R6 ;  /* 0x00000001030b7824 */ /* 0x000fe200078e0a06 */
[----:B0-----:R-:W-:Y:S01]  /*0490*/  I2FP.F32.U32 R6, UR8 ;  /* 0x0000000800067c45 */ /* 0x001fe20008201000 */
[----:B------:R-:W-:Y:S01]  /*04a0*/  IMAD.IADD R0, R0, 0x1, -R9 ;  /* 0x0000000100007824 */ /* 0x000fe200078e0a09 */
[----:B------:R-:W-:Y:S01]  /*04b0*/  ULDC UR4, c[0x0][0x150] ;  /* 0x0000540000047ab9 */ /* 0x000fe20000000800 */
[----:B------:R-:W0:Y:S01]  /*04c0*/  F2I.U32.TRUNC.NTZ R10, R10 ;  /* 0x0000000a000a7305 */ /* 0x000e22000020f000 */
[----:B------:R-:W-:Y:S01]  /*04d0*/  SHF.R.S32.HI R3, RZ, 0x1f, R2 ;  /* 0x0000001fff037819 */ /* 0x000fe20000011402 */
[----:B------:R-:W-:Y:S01]  /*04e0*/  FMUL R6, R6, UR4 ;  /* 0x0000000406067c20 */ /* 0x000fe20008400000 */
[----:B------:R-:W5:Y:S01]  /*04f0*/  LDC R9, c[0x0][0x148] ;  /* 0x00005200ff097b82 */ /* 0x000f620000000800 */
[----:B------:R-:W-:Y:S01]  /*0500*/  IMAD R11, R11, 0x4, R0 ;  /* 0x000000040b0b7824 */ /* 0x000fe200078e0200 */
[----:B------:R-:W-:Y:S01]  /*0510*/  LEA.HI R3, R3, R2, RZ, 0x2 ;  /* 0x0000000203037211 */ /* 0x000fe200078f10ff */
[----:B------:R-:W-:Y:S01]  /*0520*/  UMOV UR4, 0x20 ;  /* 0x0000002000047882 */ /* 0x000fe20000000000 */
[----:B------:R-:W-:Y:S01]  /*0530*/  @!UP0 UMOV UR6, 0x400 ;  /* 0x0000040000068882 */ /* 0x000fe20000000000 */
[----:B------:R-:W3:Y:S01]  /*0540*/  F2I.U32.TRUNC.NTZ R6, R6 ;  /* 0x0000000600067305 */ /* 0x000ee2000020f000 */
[----:B------:R-:W-:Y:S01]  /*0550*/  LOP3.LUT R3, R3, 0xfffffffc, RZ, 0xc0, !PT ;  /* 0xfffffffc03037812 */ /* 0x000fe200078ec0ff */
[----:B------:R-:W-:Y:S01]  /*0560*/  IMAD.SHL.U32 R22, R11, 0x4, RZ ;  /* 0x000000040b167824 */ /* 0x000fe200078e00ff */
[----:B------:R-:W4:Y:S01]  /*0570*/  LDC R8, c[0x0][0x144] ;  /* 0x00005100ff087b82 */ /* 0x000f220000000800 */
[----:B------:R-:W-:-:S04]  /*0580*/  @!UP0 UIADD3 UR4, -UR4, 0x100000, URZ ;  /* 0x0010000004048890 */ /* 0x000fc8000fffe13f */
[----:B------:R-:W-:Y:S02]  /*0590*/  @!UP0 USHF.L.U32 UR5, UR4, 0xb, URZ ;  /* 0x0000000b04058899 */ /* 0x000fe4000800063f */
[----:B------:R-:W-:Y:S01]  /*05a0*/  @!UP0 USHF.L.U32 UR4, UR4, 0x1, URZ ;  /* 0x0000000104048899 */ /* 0x000fe2000800063f */
[----:B--2---:R-:W-:Y:S01]  /*05b0*/  ISETP.EQ.U32.AND P3, PT, R12, 0x1, PT ;  /* 0x000000010c00780c */ /* 0x004fe20003f62070 */
[----:B------:R-:W-:Y:S01]  /*05c0*/  IMAD.IADD R0, R2, 0x1, -R3 ;  /* 0x0000000102007824 */ /* 0x000fe200078e0a03 */
[----:B------:R-:W-:Y:S01]  /*05d0*/  LOP3.LUT R22, R11, 0xc, R22, 0x78, !PT ;  /* 0x0000000c0b167812 */ /* 0x000fe200078e7816 */
[----:B0-----:R-:W-:Y:S01]  /*05e0*/  IMAD.MOV R14, RZ, RZ, -R10 ;  /* 0x000000ffff0e7224 */ /* 0x001fe200078e0a0a */
[----:B-1----:R-:W-:Y:S02]  /*05f0*/  @!UP0 ULEA UR6, UR7, UR6, 0x18 ;  /* 0x0000000607068291 */ /* 0x002fe4000f8ec03f */
[----:B------:R-:W-:Y:S01]  /*0600*/  ISETP.NE.AND P1, PT, R0, 0x3, PT ;  /* 0x000000030000780c */ /* 0x000fe20003f25270 */
[----:B------:R-:W-:Y:S01]  /*0610*/  VOTEU.ALL UP0, P0 ;  /* 0x00000000003f7886 */ /* 0x000fe20000000000 */
[----:B------:R-:W-:Y:S01]  /*0620*/  ISETP.LT.U32.AND P0, PT, R22, 0x2, !P2 ;  /* 0x000000021600780c */ /* 0x000fe20005701070 */
[----:B---3--:R-:W-:Y:S01]  /*0630*/  IMAD.MOV R3, RZ, RZ, -R6 ;  /* 0x000000ffff037224 */ /* 0x008fe200078e0a06 */
[----:B------:R-:W-:-:S02]  /*0640*/  ISETP.EQ.OR P1, PT, R0, RZ, !P1 ;  /* 0x000000ff0000720c */ /* 0x000fc40004f22670 */
[----:B------:R-:W-:Y:S01]  /*0650*/  ISETP.NE.AND P2, PT, R5, RZ, PT ;  /* 0x000000ff0500720c */ /* 0x000fe20003f45270 */
[----:B-----5:R-:W-:Y:S01]  /*0660*/  IMAD R7, R9, R14, R4 ;  /* 0x0000000e09077224 */ /* 0x020fe200078e0204 */
[----:B------:R-:W-:Y:S01]  /*0670*/  ISETP.EQ.AND P1, PT, R5, RZ, P1 ;  /* 0x000000ff0500720c */ /* 0x000fe20000f22270 */
[----:B------:R-:W0:Y:S02]  /*0680*/  FENCE.VIEW.ASYNC.S ;  /* 0x00000000000073c6 */ /* 0x000e240000000000 */
[----:B0-----:R0:W1:Y:S01]  /*0690*/  @!UP0 SYNCS.EXCH.64 URZ, [UR6+0x50], UR4 ;  /* 0x00005004063f85b2 */ /* 0x0010620008000100 */
[----:B------:R-:W-:Y:S02]  /*06a0*/  ISETP.NE.AND P4, PT, R7, R22, PT ;  /* 0x000000160700720c */ /* 0x000fe40003f85270 */
[----:B------:R-:W-:Y:S01]  /*06b0*/  SEL R19, RZ, 0x1, !P1 ;  /* 0x00000001ff137807 */ /* 0x000fe20004800000 */
[----:B----4-:R-:W-:Y:S02]  /*06c0*/  IMAD R3, R8, R3, UR8 ;  /* 0x0000000808037e24 */ /* 0x010fe4000f8e0203 */
[----:B------:R-:W-:-:S03]  /*06d0*/  VIADD R8, R5, 0xffffffff ;  /* 0xffffffff05087836 */ /* 0x000fc60000000000 */
[----:B------:R-:W-:Y:S02]  /*06e0*/  ISETP.EQ.OR P4, PT, R3, RZ, !P4 ;  /* 0x000000ff0300720c */ /* 0x000fe40006782670 */
[----:B------:R-:W-:Y:S02]  /*06f0*/  ISETP.GE.U32.AND P5, PT, R8, 0x2, PT ;  /* 0x000000020800780c */ /* 0x000fe40003fa6070 */
[----:B------:R-:W-:Y:S02]  /*0700*/  PLOP3.LUT P0, PT, P0, P4, PT, 0x80, 0x0 ;  /* 0x000000000000781c */ /* 0x000fe40000709070 */
[----:B------:R-:W-:Y:S01]  /*0710*/  SEL R19, R19, 0x2, P5 ;  /* 0x0000000213137807 */ /* 0x000fe20002800000 */
[----:B------:R0:W2:Y:S01]  /*0720*/  @!UP1 SYNCS.EXCH.64 URZ, [UR6+0x58], UR4 ;  /* 0x00005804063f95b2 */ /* 0x0000a20008000100 */
[----:B------:R-:W-:Y:S01]  /*0730*/  P2R R156, PR, RZ, 0x1 ;  /* 0x00000001ff9c7803 */ /* 0x000fe20000000000 */
[----:B------:R-:W-:Y:S01]  /*0740*/  NOP ;  /* 0x0000000000007918 */ /* 0x000fe20000000000 */
[----:B------:R-:W-:Y:S07]  /*0750*/  @!P3 BRA `(.L_x_3) ;  /* 0x000000000008b947 */ /* 0x000fee0003800000 */
[----:B-12---:R-:W-:Y:S01]  /*0760*/  UCGABAR_ARV ;  /* 0x00000000000079c7 */ /* 0x006fe20008000000 */
[----:B------:R-:W-:Y:S05]  /*0770*/  BRA `(.L_x_4) ;  /* 0x0000000000047947 */ /* 0x000fea0003800000 */
.L_x_3:
[----:B-12---:R-:W-:Y:S01]  /*0780*/  NOP ;  /* 0x0000000000007918 */ /* 0x006fe20000000000 */
.L_x_4:
[----:B------:R-:W1:Y:S01]  /*0790*/  LDC R2, c[0x0][0x65c] ;  /* 0x00019700ff027b82 */ /* 0x000e620000000800 */
[----:B------:R-:W-:Y:S02]  /*07a0*/  IMAD.U32 R6, RZ, RZ, UR8 ;  /* 0x00000008ff067e24 */ /* 0x000fe4000f8e00ff */
[----:B------:R-:W-:Y:S01]  /*07b0*/  IMAD.MOV.U32 R7, RZ, RZ, RZ ;  /* 0x000000ffff077224 */ /* 0x000fe200078e00ff */
[----:B-1----:R-:W-:-:S04]  /*07c0*/  ISETP.NE.AND P1, PT, R2, 0x1, PT ;  /* 0x000000010200780c */ /* 0x002fc80003f25270 */
[----:B------:R-:W-:-:S09]  /*07d0*/  P2R R5, PR, RZ, 0x2 ;  /* 0x00000002ff057803 */ /* 0x000fd20000000000 */
[----:B------:R-:W1:Y:S01]  /*07e0*/  @P1 LDC R17, c[0x0][0x10] ;  /* 0x00000400ff111b82 */ /* 0x000e620000000800 */
[----:B------:R-:W-:Y:S02]  /*07f0*/  @P1 IMAD.MOV.U32 R5, RZ, RZ, RZ ;  /* 0x000000ffff051224 */ /* 0x000fe400078e00ff */
[----:B------:R-:W-:-:S05]  /*0800*/  @P1 IMAD.MOV.U32 R13, RZ, RZ, RZ ;  /* 0x000000ffff0d1224 */ /* 0x000fca00078e00ff */
[----:B------:R-:W2:Y:S01]  /*0810*/  @!P1 LDC R11, c[0x0][0xc] ;  /* 0x00000300ff0b9b82 */ /* 0x000ea20000000800 */
[----:B-1----:R-:W-:-:S04]  /*0820*/  @P1 IMAD.WIDE.U32 R16, R17, UR8, R4 ;  /* 0x0000000811101c25 */ /* 0x002fc8000f8e0004 */
[----:B------:R-:W-:Y:S02]  /*0830*/  @P1 IMAD.IADD R17, R17, 0x1, R13 ;  /* 0x0000000111111824 */ /* 0x000fe400078e020d */
[----:B--2---:R-:W-:-:S04]  /*0840*/  @!P1 IMAD.WIDE.U32 R6, R4, R11, R6 ;  /* 0x0000000b04069225 */ /* 0x004fc800078e0006 */
[----:B------:R-:W-:Y:S02]  /*0850*/  @!P1 IMAD.MOV.U32 R16, RZ, RZ, R6 ;  /* 0x000000ffff109224 */ /* 0x000fe400078e0006 */
[----:B------:R-:W-:Y:S01]  /*0860*/  @!P1 IMAD.MOV.U32 R17, RZ, RZ, R7 ;  /* 0x000000ffff119224 */ /* 0x000fe200078e0007 */
[----:B------:R-:W-:Y:S06]  /*0870*/  @!P3 BRA `(.L_x_5) ;  /* 0x00000000000cb947 */ /* 0x000fec0003800000 */
[----:B------:R-:W-:Y:S01]  /*0880*/  UCGABAR_WAIT ;  /* 0x0000000000007dc7 */ /* 0x000fe20008000000 */
[----:B------:R-:W-:Y:S01]  /*0890*/  CCTL.IVALL ;  /* 0x00000000ff00798f */ /* 0x000fe20002000000 */
[----:B------:R-:W-:Y:S05]  /*08a0*/  BRA `(.L_x_6) ;  /* 0x0000000000047947 */ /* 0x000fea0003800000 */
.L_x_5:
[----:B------:R-:W-:Y:S06]  /*08b0*/  BAR.SYNC.DEFER_BLOCKING 0x0 ;  /* 0x0000000000007b1d */ /* 0x000fec0000010000 */
.L_x_6:
[----:B------:R-:W-:Y:S05]  /*08c0*/  @!P2 BRA `(.L_x_7) ;  /* 0x000000a80014a947 */ /* 0x000fea0003800000 */
[----:B------:R-:W-:-:S13]  /*08d0*/  ISETP.GT.U32.AND P0, PT, R8, 0x1, PT ;  /* 0x000000010800780c */ /* 0x000fda0003f04070 */
[----:B0-----:R-:W-:Y:S05]  /*08e0*/  @P0 EXIT ;  /* 0x000000000000094d */ /* 0x001fea0003800000 */
[----:B------:R-:W-:Y:S01]  /*08f0*/  ULDC.64 UR4, c[0x0][0x650] ;  /* 0x0001940000047ab9 */ /* 0x000fe20000000a00 */
[----:B------:R-:W-:Y:S01]  /*0900*/  PRMT R0, RZ, 0x7610, R0 ;  /* 0x00007610ff007816 */ /* 0x000fe20000000000 */
[----:B------:R-:W-:Y:S01]  /*0910*/  IMAD.MOV.U32 R152, RZ, RZ, -0x1 ;  /* 0xffffffffff987424 */ /* 0x000fe200078e00ff */
[----:B------:R-:W-:Y:S01]  /*0920*/  ISETP.GE.U32.AND P0, PT, R16, UR4, PT ;  /* 0x0000000410007c0c */ /* 0x000fe2000bf06070 */
[----:B------:R-:W-:Y:S02]  /*0930*/  IMAD.MOV.U32 R153, RZ, RZ, -0x1 ;  /* 0xffffffffff997424 */ /* 0x000fe400078e00ff */
[----:B------:R-:W-:Y:S01]  /*0940*/  IMAD.MOV.U32 R23, RZ, RZ, -0x1 ;  /* 0xffffffffff177424 */ /* 0x000fe200078e00ff */
[----:B------:R-:W-:-:S13]  /*0950*/  ISETP.GE.U32.AND.EX P0, PT, R17, UR5, PT, P0 ;  /* 0x0000000511007c0c */ /* 0x000fda000bf06100 */
[----:B------:R-:W-:Y:S05]  /*0960*/  @P0 BRA `(.L_x_8) ;  /* 0x00000004002c0947 */ /* 0x000fea0003800000 */
[----:B------:R-:W0:Y:S01]  /*0970*/  LDC.64 R20, c[0x0][0x628] ;  /* 0x00018a00ff147b82 */ /* 0x000e220000000a00 */
[----:B------:R-:W-:Y:S02]  /*0980*/  IMAD.MOV.U32 R6, RZ, RZ, R16 ;  /* 0x000000ffff067224 */ /* 0x000fe400078e0010 */
[----:B------:R-:W-:-:S05]  /*0990*/  IMAD.MOV.U32 R7, RZ, RZ, R17 ;  /* 0x000000ffff077224 */ /* 0x000fca00078e0011 */
[----:B------:R-:W1:Y:S08]  /*09a0*/  LDC R0, c[0x0][0x630] ;  /* 0x00018c00ff007b82 */ /* 0x000e700000000800 */
[----:B------:R-:W2:Y:S01]  /*09b0*/  LDC.64 R24, c[0x0][0x620] ;  /* 0x00018800ff187b82 */ /* 0x000ea20000000a00 */
[----:B0-----:R-:W-:-:S04]  /*09c0*/  ISETP.NE.U32.AND P0, PT, R20, RZ, PT ;  /* 0x000000ff1400720c */ /* 0x001fc80003f05070 */
[----:B------:R-:W-:-:S13]  /*09d0*/  ISETP.NE.AND.EX P0, PT, R21, RZ, PT, P0 ;  /* 0x000000ff1500720c */ /* 0x000fda0003f05300 */
[----:B-12---:R-:W-:Y:S05]  /*09e0*/  @!P0 BRA `(.L_x_9) ;  /* 0x0000000000288947 */ /* 0x006fea0003800000 */
[----:B------:R-:W0:Y:S02]  /*09f0*/  LDC R13, c[0x0][0x634] ;  /* 0x00018d00ff0d7b82 */ /* 0x000e240000000800 */
[----:B0-----:R-:W-:-:S05]  /*0a00*/  IADD3 R13, P0, R16, R13, RZ ;  /* 0x0000000d100d7210 */ /* 0x001fca0007f1e0ff */
[----:B------:R-:W-:-:S04]  /*0a10*/  IMAD.X R15, RZ, RZ, R17, P0 ;  /* 0x000000ffff0f7224 */ /* 0x000fc800000e0611 */
[----:B------:R-:W-:-:S04]  /*0a20*/  IMAD.WIDE.U32 R6, R15, R20, RZ ;  /* 0x000000140f067225 */ /* 0x000fc800078e00ff */
[----:B------:R-:W-:-:S04]  /*0a30*/  IMAD.WIDE.U32 R10, P0, R13, R21, R6 ;  /* 0x000000150d0a7225 */ /* 0x000fc80007800006 */
[----:B------:R-:W-:-:S04]  /*0a40*/  IMAD.WIDE.U32 R6, R13, R20, RZ ;  /* 0x000000140d067225 */ /* 0x000fc800078e00ff */
[----:B------:R-:W-:Y:S01]  /*0a50*/  IMAD.X R13, RZ, RZ, RZ, P0 ;  /* 0x000000ffff0d7224 */ /* 0x000fe200000e06ff */
[----:B------:R-:W-:Y:S01]  /*0a60*/  IADD3 RZ, P0, R7, R10, RZ ;  /* 0x0000000a07ff7210 */ /* 0x000fe20007f1e0ff */
[----:B------:R-:W-:-:S04]  /*0a70*/  IMAD.MOV.U32 R12, RZ, RZ, R11 ;  /* 0x000000ffff0c7224 */ /* 0x000fc800078e000b */
[----:B------:R-:W-:-:S08]  /*0a80*/  IMAD.WIDE.U32.X R6, R15, R21, R12, P0 ;  /* 0x000000150f067225 */ /* 0x000fd000000e040c */
.L_x_9:
[----:B------:R-:W0:Y:S01]  /*0a90*/  LDC.64 R20, c[0x0][0x640] ;  /* 0x00019000ff147b82 */ /* 0x000e220000000a00 */
[--C-:B------:R-:W-:Y:S01]  /*0aa0*/  SHF.R.U64 R27, R6, R0, R7.reuse ;  /* 0x00000000061b7219 */ /* 0x100fe20000001207 */
[----:B------:R-:W-:Y:S01]  /*0ab0*/  IMAD R28, R9, R14, R4 ;  /* 0x0000000e091c7224 */ /* 0x000fe200078e0204 */
[----:B------:R-:W-:Y:S02]  /*0ac0*/  SHF.R.U32.HI R0, RZ, R0, R7 ;  /* 0x00000000ff007219 */ /* 0x000fe40000011607 */
[----:B------:R-:W-:-:S03]  /*0ad0*/  IADD3 R5, P0, RZ, -R27, RZ ;  /* 0x8000001bff057210 */ /* 0x000fc60007f1e0ff */
[----:B------:R-:W1:Y:S02]  /*0ae0*/  LDC R8, c[0x0][0x618] ;  /* 0x00018600ff087b82 */ /* 0x000e640000000800 */
[----:B------:R-:W-:-:S04]  /*0af0*/  IMAD.X R7, RZ, RZ, ~R0, P0 ;  /* 0x000000ffff077224 */ /* 0x000fc800000e0e00 */
[-C--:B------:R-:W-:Y:S02]  /*0b00*/  IMAD R0, R7, R24.reuse, RZ ;  /* 0x0000001807007224 */ /* 0x080fe400078e02ff */
[----:B------:R-:W2:Y:S01]  /*0b10*/  LDC R11, c[0x0][0x608] ;  /* 0x00018200ff0b7b82 */ /* 0x000ea20000000800 */
[----:B------:R-:W-:-:S04]  /*0b20*/  IMAD.WIDE.U32 R6, R5, R24, R16 ;  /* 0x0000001805067225 */ /* 0x000fc800078e0010 */
[----:B------:R-:W-:Y:S02]  /*0b30*/  IMAD R5, R5, R25, R0 ;  /* 0x0000001905057224 */ /* 0x000fe400078e0200 */
[----:B------:R-:W-:Y:S01]  /*0b40*/  IMAD.MOV.U32 R25, RZ, RZ, 0x1 ;  /* 0x00000001ff197424 */ /* 0x000fe200078e00ff */
[----:B------:R-:W3:Y:S01]  /*0b50*/  LDC R12, c[0x0][0x658] ;  /* 0x00019600ff0c7b82 */ /* 0x000ee20000000800 */
[----:B0-----:R-:W-:Y:S01]  /*0b60*/  ISETP.NE.U32.AND P0, PT, R20, RZ, PT ;  /* 0x000000ff1400720c */ /* 0x001fe20003f05070 */
[----:B------:R-:W-:Y:S02]  /*0b70*/  IMAD.IADD R5, R7, 0x1, R5 ;  /* 0x0000000107057824 */ /* 0x000fe400078e0205 */
[----:B------:R-:W-:Y:S01]  /*0b80*/  IMAD.MOV.U32 R7, RZ, RZ, -0x1 ;  /* 0xffffffffff077424 */ /* 0x000fe200078e00ff */
[----:B------:R-:W-:-:S03]  /*0b90*/  ISETP.NE.AND.EX P0, PT, R21, RZ, PT, P0 ;  /* 0x000000ff1500720c */ /* 0x000fc60003f05300 */
[----:B------:R-:W0:Y:S01]  /*0ba0*/  LDC R15, c[0x0][0x600] ;  /* 0x00018000ff0f7b82 */ /* 0x000e220000000800 */
[-CC-:B-1----:R-:W-:Y:S02]  /*0bb0*/  SHF.R.U64 R13, R6, R8.reuse, R5.reuse ;  /* 0x00000008060d7219 */ /* 0x182fe40000001205 */
[----:B------:R-:W-:-:S05]  /*0bc0*/  SHF.R.U32.HI R0, RZ, R8, R5 ;  /* 0x00000008ff007219 */ /* 0x000fca0000011605 */
[----:B------:R-:W1:Y:S01]  /*0bd0*/  LDC R23, c[0x0][0x648] ;  /* 0x00019200ff177b82 */ /* 0x000e620000000800 */
[-CC-:B--2---:R-:W-:Y:S02]  /*0be0*/  SHF.R.U64 R29, R13, R11.reuse, R0.reuse ;  /* 0x0000000b0d1d7219 */ /* 0x184fe40000001200 */
[----:B------:R-:W-:-:S05]  /*0bf0*/  SHF.R.U32.HI R5, RZ, R11, R0 ;  /* 0x0000000bff057219 */ /* 0x000fca0000011600 */
[----:B------:R-:W2:Y:S01]  /*0c00*/  LDC R24, c[0x0][0x638] ;  /* 0x00018e00ff187b82 */ /* 0x000ea20000000800 */
[-CC-:B---3--:R-:W-:Y:S02]  /*0c10*/  SHF.R.U64 R14, R29, R12.reuse, R5.reuse ;  /* 0x0000000c1d0e7219 */ /* 0x188fe40000001205 */
[-C--:B------:R-:W-:Y:S02]  /*0c20*/  SHF.L.U32 R0, R7, R12.reuse, RZ ;  /* 0x0000000c07007219 */ /* 0x080fe400000006ff */
[----:B------:R-:W-:Y:S01]  /*0c30*/  SHF.R.U32.HI R5, RZ, R12, R5 ;  /* 0x0000000cff057219 */ /* 0x000fe20000011605 */
[----:B------:R-:W-:Y:S01]  /*0c40*/  IMAD.MOV.U32 R4, RZ, RZ, R14 ;  /* 0x000000ffff047224 */ /* 0x000fe200078e000e */
[----:B------:R-:W-:Y:S01]  /*0c50*/  LOP3.LUT R10, RZ, R0, RZ, 0x33, !PT ;  /* 0x00000000ff0a7212 */ /* 0x000fe200078e33ff */
[----:B------:R-:W3:Y:S01]  /*0c60*/  LDC R26, c[0x0][0x610] ;  /* 0x00018400ff1a7b82 */ /* 0x000ee20000000800 */
[----:B------:R-:W-:Y:S05]  /*0c70*/  @!P0 BRA `(.L_x_10) ;  /* 0x0000000000288947 */ /* 0x000fea0003800000 */
[----:B------:R-:W4:Y:S02]  /*0c80*/  LDC R9, c[0x0][0x64c] ;  /* 0x00019300ff097b82 */ /* 0x000f240000000800 */
[----:B----4-:R-:W-:-:S05]  /*0c90*/  IADD3 R9, P0, R14, R9, RZ ;  /* 0x000000090e097210 */ /* 0x010fca0007f1e0ff */
        /* <DEDUP_REMOVED lines=8> */
.L_x_10:
[----:B-1----:R-:W-:Y:S01]  /*0d20*/  SHF.R.U64 R4, R4, R23, R5 ;  /* 0x0000001704047219 */ /* 0x002fe20000001205 */
[----:B0-----:R-:W-:Y:S01]  /*0d30*/  VIADD R6, R15, 0xffffffff ;  /* 0xffffffff0f067836 */ /* 0x001fe20000000000 */
[----:B------:R-:W-:Y:S01]  /*0d40*/  SHF.L.U32 R0, R25, R12, RZ ;  /* 0x0000000c19007219 */ /* 0x000fe200000006ff */
[----:B------:R-:W-:Y:S01]  /*0d50*/  IMAD.MOV.U32 R23, RZ, RZ, R27 ;  /* 0x000000ffff177224 */ /* 0x000fe200078e001b */
[----:B------:R-:W-:Y:S01]  /*0d60*/  LOP3.LUT R5, R29, R10, RZ, 0xc0, !PT ;  /* 0x0000000a1d057212 */ /* 0x000fe200078ec0ff */
[----:B------:R-:W-:Y:S01]  /*0d70*/  IMAD.MOV R7, RZ, RZ, -R4 ;  /* 0x000000ffff077224 */ /* 0x000fe200078e0a04 */
[----:B------:R-:W-:Y:S02]  /*0d80*/  SEL R3, R3, R28, !P1 ;  /* 0x0000001c03037207 */ /* 0x000fe40004800000 */
[----:B------:R-:W-:Y:S01]  /*0d90*/  LOP3.LUT R6, R13, R6, RZ, 0xc0, !PT ;  /* 0x000000060d067212 */ /* 0x000fe200078ec0ff */
[----:B------:R-:W-:Y:S02]  /*0da0*/  IMAD R4, R0, R4, R5 ;  /* 0x0000000400047224 */ /* 0x000fe400078e0205 */
[----:B--2---:R-:W-:-:S02]  /*0db0*/  IMAD R0, R7, R24, R14 ;  /* 0x0000001807007224 */ /* 0x004fc400078e020e */
[----:B---3--:R-:W-:Y:S02]  /*0dc0*/  IMAD R3, R4, R26, R3 ;  /* 0x0000001a04037224 */ /* 0x008fe400078e0203 */
[----:B------:R-:W-:Y:S02]  /*0dd0*/  IMAD R152, R0, R15, R6 ;  /* 0x0000000f00987224 */ /* 0x000fe400078e0206 */
[----:B------:R-:W-:-:S03]  /*0de0*/  IMAD.MOV.U32 R4, RZ, RZ, 0x1 ;  /* 0x00000001ff047424 */ /* 0x000fc600078e00ff */
[----:B------:R-:W-:Y:S02]  /*0df0*/  SEL R153, R152, R3, !P1 ;  /* 0x0000000398997207 */ /* 0x000fe40004800000 */
[----:B------:R-:W-:Y:S02]  /*0e00*/  PRMT R0, R4, 0x7610, R0 ;  /* 0x0000761004007816 */ /* 0x000fe40000000000 */
[----:B------:R-:W-:-:S07]  /*0e10*/  SEL R152, R3, R152, !P1 ;  /* 0x0000009803987207 */ /* 0x000fce0004800000 */
.L_x_8:
[----:B------:R-:W-:-:S08]  /*0e20*/  NOP ;  /* 0x0000000000007918 */ /* 0x000fd00000000000 */
[----:B------:R-:W0:Y:S02]  /*0e30*/  USETMAXREG.TRY_ALLOC.CTAPOOL UP0, 0xe8 ;  /* 0x000000e8000079c8 */ /* 0x000e240008000600 */
[----:B0-----:R-:W-:-:S13]  /*0e40*/  PLOP3.LUT P0, PT, PT, PT, UP0, 0x80, 0x0 ;  /* 0x000000000000781c */ /* 0x001fda0003f0f008 */
[----:B------:R-:W-:Y:S05]  /*0e50*/  @!P0 BRA `(.L_x_8) ;  /* 0xfffffffc00f08947 */ /* 0x000fea000383ffff */
[----:B------:R-:W-:Y:S01]  /*0e60*/  ULDC.64 UR4, c[0x0][0x598] ;  /* 0x0001660000047ab9 */ /* 0x000fe20000000a00 */
[----:B------:R-:W-:Y:S01]  /*0e70*/  ULDC.64 UR36, c[0x0][0x208] ;  /* 0x0000820000247ab9 */ /* 0x000fe20000000a00 */
[----:B------:R-:W-:-:S04]  /*0e80*/  ISETP.NE.U32.AND P0, PT, RZ, UR4, PT ;  /* 0x00000004ff007c0c */ /* 0x000fc8000bf05070 */
[----:B------:R-:W-:-:S13]  /*0e90*/  ISETP.NE.AND.EX P0, PT, RZ, UR5, PT, P0 ;  /* 0x00000005ff007c0c */ /* 0x000fda000bf05300 */
[----:B------:R-:W-:Y:S05]  /*0ea0*/  @!P0 BRA `(.L_x_11) ;  /* 0x00000000001c8947 */ /* 0x000fea0003800000 */
[----:B------:R-:W0:Y:S02]  /*0eb0*/  LDC.64 R4, c[0x0][0x598] ;  /* 0x00016600ff047b82 */ /* 0x000e240000000a00 */
[----:B0-----:R-:W2:Y:S02]  /*0ec0*/  LDG.E.64 R4, desc[UR36][R4.64] ;  /* 0x0000002404047981 */ /* 0x001ea4000c1e1b00 */
[----:B--2---:R-:W-:-:S04]  /*0ed0*/  ISETP.NE.U32.AND P0, PT, R4, RZ, PT ;  /* 0x000000ff0400720c */ /* 0x004fc80003f05070 */
[----:B------:R-:W-:-:S13]  /*0ee0*/  ISETP.NE.AND.EX P0, PT, R5, RZ, PT, P0 ;  /* 0x000000ff0500720c */ /* 0x000fda0003f05300 */
[----:B------:R-:W-:Y:S05]  /*0ef0*/  @!P0 BRA `(.L_x_11) ;  /* 0x0000000000088947 */ /* 0x000fea0003800000 */
[----:B------:R0:W5:Y:S01]  /*0f00*/  LD.E R154, desc[UR36][R4.64] ;  /* 0x00000024049a7980 */ /* 0x000162000c101900 */
[----:B------:R-:W-:Y:S05]  /*0f10*/  BRA `(.L_x_12) ;  /* 0x0000000000247947 */ /* 0x000fea0003800000 */
.L_x_11:
[----:B------:R-:W-:Y:S02]  /*0f20*/  ULDC.64 UR4, c[0x0][0x588] ;  /* 0x0001620000047ab9 */ /* 0x000fe40000000a00 */
[----:B------:R-:W-:-:S04]  /*0f30*/  ISETP.NE.U32.AND P0, PT, RZ, UR4, PT ;  /* 0x00000004ff007c0c */ /* 0x000fc8000bf05070 */
[----:B------:R-:W-:-:S13]  /*0f40*/  ISETP.NE.AND.EX P0, PT, RZ, UR5, PT, P0 ;  /* 0x00000005ff007c0c */ /* 0x000fda000bf05300 */
[----:B------:R-:W-:Y:S05]  /*0f50*/  @!P0 BRA `(.L_x_13) ;  /* 0x00000000000c8947 */ /* 0x000fea0003800000 */
[----:B------:R-:W0:Y:S02]  /*0f60*/  LDC.64 R154, c[0x0][0x588] ;  /* 0x00016200ff9a7b82 */ /* 0x000e240000000a00 */
[----:B0-----:R1:W5:Y:S01]  /*0f70*/  LDG.E R154, desc[UR36][R154.64] ;  /* 0x000000249a9a7981 */ /* 0x001362000c1e1900 */
[----:B------:R-:W-:Y:S05]  /*0f80*/  BRA `(.L_x_12) ;  /* 0x0000000000087947 */ /* 0x000fea0003800000 */
.L_x_13:
[----:B------:R-:W-:Y:S02]  /*0f90*/  ULDC UR4, c[0x0][0x580] ;  /* 0x0001600000047ab9 */ /* 0x000fe40000000800 */
[----:B------:R-:W-:-:S07]  /*0fa0*/  IMAD.U32 R154, RZ, RZ, UR4 ;  /* 0x00000004ff9a7e24 */ /* 0x000fce000f8e00ff */
.L_x_12:
[----:B------:R-:W-:Y:S02]  /*0fb0*/  ULDC.64 UR4, c[0x0][0x5a0] ;  /* 0x0001680000047ab9 */ /* 0x000fe40000000a00 */
[----:B------:R-:W-:-:S04]  /*0fc0*/  ISETP.NE.U32.AND P0, PT, RZ, UR4, PT ;  /* 0x00000004ff007c0c */ /* 0x000fc8000bf05070 */
[----:B------:R-:W-:-:S13]  /*0fd0*/  ISETP.NE.AND.EX P0, PT, RZ, UR5, PT, P0 ;  /* 0x00000005ff007c0c */ /* 0x000fda000bf05300 */
[----:B------:R-:W-:Y:S05]  /*0fe0*/  @!P0 BRA `(.L_x_14) ;  /* 0x00000000001c8947 */ /* 0x000fea0003800000 */
[----:B0-----:R-:W0:Y:S02]  /*0ff0*/  LDC.64 R4, c[0x0][0x5a0] ;  /* 0x00016800ff047b82 */ /* 0x001e240000000a00 */
[----:B0-----:R-:W2:Y:S02]  /*1000*/  LDG.E.64 R4, desc[UR36][R4.64] ;  /* 0x0000002404047981 */ /* 0x001ea4000c1e1b00 */
[----:B--2---:R-:W-:-:S04]  /*1010*/  ISETP.NE.U32.AND P0, PT, R4, RZ, PT ;  /* 0x000000ff0400720c */ /* 0x004fc80003f05070 */
[----:B------:R-:W-:-:S13]  /*1020*/  ISETP.NE.AND.EX P0, PT, R5, RZ, PT, P0 ;  /* 0x000000ff0500720c */ /* 0x000fda0003f05300 */
[----:B------:R-:W-:Y:S05]  /*1030*/  @!P0 BRA `(.L_x_14) ;  /* 0x0000000000088947 */ /* 0x000fea0003800000 */
[----:B-1----:R0:W5:Y:S01]  /*1040*/  LD.E R155, desc[UR36][R4.64] ;  /* 0x00000024049b7980 */ /* 0x002162000c101900 */
[----:B------:R-:W-:Y:S05]  /*1050*/  BRA `(.L_x_15) ;  /* 0x0000000000247947 */ /* 0x000fea0003800000 */
.L_x_14:
[----:B------:R-:W-:Y:S02]  /*1060*/  ULDC.64 UR4, c[0x0][0x590] ;  /* 0x0001640000047ab9 */ /* 0x000fe40000000a00 */
[----:B------:R-:W-:-:S04]  /*1070*/  ISETP.NE.U32.AND P0, PT, RZ, UR4, PT ;  /* 0x00000004ff007c0c */ /* 0x000fc8000bf05070 */
[----:B------:R-:W-:-:S13]  /*1080*/  ISETP.NE.AND.EX P0, PT, RZ, UR5, PT, P0 ;  /* 0x00000005ff007c0c */ /* 0x000fda000bf05300 */
[----:B------:R-:W-:Y:S05]  /*1090*/  @!P0 BRA `(.L_x_16) ;  /* 0x00000000000c8947 */ /* 0x000fea0003800000 */
[----:B0-----:R-:W1:Y:S02]  /*10a0*/  LDC.64 R4, c[0x0][0x590] ;  /* 0x00016400ff047b82 */ /* 0x001e640000000a00 */
[----:B-1----:R1:W5:Y:S01]  /*10b0*/  LDG.E R155, desc[UR36][R4.64] ;  /* 0x00000024049b7981 */ /* 0x002362000c1e1900 */
[----:B------:R-:W-:Y:S05]  /*10c0*/  BRA `(.L_x_15) ;  /* 0x0000000000087947 */ /* 0x000fea0003800000 */
.L_x_16:
[----:B------:R-:W-:Y:S02]  /*10d0*/  ULDC UR4, c[0x0][0x584] ;  /* 0x0001610000047ab9 */ /* 0x000fe40000000800 */
[----:B-1----:R-:W-:-:S07]  /*10e0*/  IMAD.U32 R155, RZ, RZ, UR4 ;  /* 0x00000004ff9b7e24 */ /* 0x002fce000f8e00ff */
.L_x_15:
[----:B------:R-:W-:-:S13]  /*10f0*/  LOP3.LUT P0, RZ, R0, 0xff, RZ, 0xc0, !PT ;  /* 0x000000ff00ff7812 */ /* 0x000fda000780c0ff */
[----:B------:R-:W-:Y:S05]  /*1100*/  @!P0 EXIT ;  /* 0x000000000000894d */ /* 0x000fea0003800000 */
[----:B------:R-:W-:Y:S01]  /*1110*/  ULDC UR4, c[0x0][0x28c] ;  /* 0x0000a30000047ab9 */ /* 0x000fe20000000800 */
[----:B------:R-:W-:Y:S01]  /*1120*/  LOP3.LUT R164, R19, 0x1, RZ, 0xfc, !PT ;  /* 0x0000000113a47812 */ /* 0x000fe200078efcff */
[----:B------:R-:W-:Y:S01]  /*1130*/  UIADD3 UR4, UR4, 0x3f, URZ ;  /* 0x0000003f04047890 */ /* 0x000fe2000fffe03f */
[----:B------:R-:W-:Y:S01]  /*1140*/  UMOV UR38, URZ ;  /* 0x0000003f00267c82 */ /* 0x000fe20008000000 */
[----:B------:R-:W-:Y:S02]  /*1150*/  UMOV UR39, URZ ;  /* 0x0000003f00277c82 */ /* 0x000fe40008000000 */
[----:B------:R-:W-:-:S04]  /*1160*/  USHF.R.S32.HI UR5, URZ, 0x1f, UR4 ;  /* 0x0000001f3f057899 */ /* 0x000fc80008011404 */
[----:B------:R-:W-:-:S04]  /*1170*/  ULEA.HI UR5, UR5, UR4, URZ, 0x6 ;  /* 0x0000000405057291 */ /* 0x000fc8000f8f303f */
[----:B------:R-:W-:-:S12]  /*1180*/  USHF.R.S32.HI UR40, URZ, 0x6, UR5 ;  /* 0x000000063f287899 */ /* 0x000fd80008011405 */
.L_x_288:
[----:B------:R-:W-:Y:S01]  /*1190*/  LOP3.LUT R0, R18, 0x80, RZ, 0xc0, !PT ;  /* 0x0000008012007812 */ /* 0x000fe200078ec0ff */
[----:B--2---:R-:W2:Y:S01]  /*11a0*/  S2UR UR7, SR_CgaCtaId ;  /* 0x00000000000779c3 */ /* 0x004ea20000008800 */
[----:B------:R-:W-:Y:S02]  /*11b0*/  UMOV UR6, 0x400 ;  /* 0x0000040000067882 */ /* 0x000fe40000000000 */
[----:B------:R-:W-:-:S06]  /*11c0*/  SHF.R.U32.HI R0, RZ, 0x7, R0 ;  /* 0x00000007ff007819 */ /* 0x000fcc0000011600 */
[----:B---3--:R-:W3:Y:S01]  /*11d0*/  SHFL.IDX PT, R0, R0, RZ, 0x1f ;  /* 0x00001fff00007589 */ /* 0x008ee200000e0000 */
[----:B--2---:R-:W-:Y:S01]  /*11e0*/  ULEA UR6, UR7, UR6, 0x18 ;  /* 0x0000000607067291 */ /* 0x004fe2000f8ec03f */
[----:B---3--:R-:W-:-:S13]  /*11f0*/  R2UR UR4, R0 ;  /* 0x00000000000472ca */ /* 0x008fda00000e0000 */
[----:B------:R-:W-:-:S04]  /*1200*/  ULEA.HI UR5, UR4, UR4, URZ, 0x1 ;  /* 0x0000000404057291 */ /* 0x000fc8000f8f083f */
[----:B------:R-:W-:-:S04]  /*1210*/  ULOP3.LUT UR5, UR5, 0x7fffe, URZ, 0xc0, !UPT ;  /* 0x0007fffe05057892 */ /* 0x000fc8000f8ec03f */
[----:B------:R-:W-:-:S03]  /*1220*/  UIADD3 UR5, UR4, -UR5, URZ ;  /* 0x8000000504057290 */ /* 0x000fc6000fffe03f */
[----:B------:R-:W-:Y:S01]  /*1230*/  ULDC UR4, c[0x0][0x28c] ;  /* 0x0000a30000047ab9 */ /* 0x000fe20000000800 */
[----:B------:R-:W-:Y:S01]  /*1240*/  ULEA UR5, UR5, UR6, 0xd ;  /* 0x0000000605057291 */ /* 0x000fe2000f8e683f */
[----:B------:R-:W-:-:S03]  /*1250*/  ISETP.LT.AND P0, PT, RZ, UR4, PT ;  /* 0x00000004ff007c0c */ /* 0x000fc6000bf01270 */
[----:B------:R-:W-:-:S04]  /*1260*/  UIADD3 UR5, UR5, 0x100, URZ ;  /* 0x0000010005057890 */ /* 0x000fc8000fffe03f */
[----:B------:R-:W-:-:S04]  /*1270*/  USHF.R.U32.HI UR5, URZ, 0x4, UR5 ;  /* 0x000000043f057899 */ /* 0x000fc80008011605 */
[----:B------:R-:W-:Y:S02]  /*1280*/  ULOP3.LUT UR41, UR5, 0x3fff, URZ, 0xc0, !UPT ;  /* 0x00003fff05297892 */ /* 0x000fe4000f8ec03f */
[----:B-1--45:R-:W-:Y:S10]  /*1290*/  @P0 BRA `(.L_x_17) ;  /* 0x0000000000400947 */ /* 0x032ff40003800000 */
[----:B------:R-:W-:Y:S01]  /*12a0*/  MOV R0, 0x0 ;  /* 0x0000000000007802 */ /* 0x000fe20000000f00 */
[----:B------:R-:W-:Y:S01]  /*12b0*/  ULDC.64 UR4, c[0x4][0x68] ;  /* 0x01001a0000047ab9 */ /* 0x000fe20000000a00 */
[----:B------:R-:W-:Y:S01]  /*12c0*/  ULDC.64 UR6, c[0x4][0x8] ;  /* 0x0100020000067ab9 */ /* 0x000fe20000000a00 */
[----:B01----:R-:W-:Y:S01]  /*12d0*/  IMAD.U32 R4, RZ, RZ, UR4 ;  /* 0x00000004ff047e24 */ /* 0x003fe2000f8e00ff */
[----:B------:R0:W1:Y:S01]  /*12e0*/  LDC.64 R14, c[0x4][R0] ;  /* 0x01000000000e7b82 */ /* 0x0000620000000a00 */
[----:B------:R-:W-:Y:S01]  /*12f0*/  IMAD.U32 R5, RZ, RZ, UR5 ;  /* 0x00000005ff057e24 */ /* 0x000fe2000f8e00ff */
[----:B------:R-:W-:Y:S01]  /*1300*/  ULDC.64 UR4, c[0x4][0x70] ;  /* 0x01001c0000047ab9 */ /* 0x000fe20000000a00 */
[----:B------:R-:W-:Y:S02]  /*1310*/  IMAD.U32 R10, RZ, RZ, UR6 ;  /* 0x00000006ff0a7e24 */ /* 0x000fe4000f8e00ff */
[----:B------:R-:W-:Y:S02]  /*1320*/  IMAD.U32 R6, RZ, RZ, UR4 ;  /* 0x00000004ff067e24 */ /* 0x000fe4000f8e00ff */
[----:B------:R-:W-:-:S02]  /*1330*/  IMAD.U32 R7, RZ, RZ, UR5 ;  /* 0x00000005ff077e24 */ /* 0x000fc4000f8e00ff */
[----:B------:R-:W-:Y:S02]  /*1340*/  IMAD.U32 R11, RZ, RZ, UR7 ;  /* 0x00000007ff0b7e24 */ /* 0x000fe4000f8e00ff */
[----:B------:R-:W-:Y:S02]  /*1350*/  IMAD.MOV.U32 R8, RZ, RZ, 0x1e1 ;  /* 0x000001e1ff087424 */ /* 0x000fe400078e00ff */
[----:B------:R-:W-:Y:S02]  /*1360*/  IMAD.MOV.U32 R12, RZ, RZ, 0x1 ;  /* 0x00000001ff0c7424 */ /* 0x000fe400078e00ff */
[----:B0-----:R-:W-:-:S07]  /*1370*/  IMAD.MOV.U32 R13, RZ, RZ, RZ ;  /* 0x000000ffff0d7224 */ /* 0x001fce00078e00ff */
[----:B------:R-:W-:-:S07]  /*1380*/  LEPC R20, `(.L_x_17) ;  /* 0x000000001014794e */ /* 0x000fce0000000000 */
[----:B-1---5:R-:W-:Y:S05]  /*1390*/  CALL.ABS.NOINC R14 ;  /* 0x000000000e007343 */ /* 0x022fea0003c00000 */
.L_x_17:
[----:B------:R-:W-:-:S13]  /*13a0*/  ISETP.NE.AND P0, PT, R164, 0x3, PT ;  /* 0x00000003a400780c */ /* 0x000fda0003f05270 */
[----:B------:R-:W-:Y:S05]  /*13b0*/  @!P0 BRA `(.L_x_18) ;  /* 0x0000000000048947 */ /* 0x000fea0003800000 */
[----:B------:R-:W-:Y:S01]  /*13c0*/  BPT.TRAP 0x1 ;  /* 0x000000040000795c */ /* 0x000fe20000300000 */
.L_x_18:
[----:B------:R-:W2:Y:S01]  /*13d0*/  S2UR UR5, SR_CgaCtaId ;  /* 0x00000000000579c3 */ /* 0x000ea20000008800 */
[----:B------:R-:W-:Y:S01]  /*13e0*/  UMOV UR4, 0x400 ;  /* 0x0000040000047882 */ /* 0x000fe20000000000 */
[----:B------:R-:W-:Y:S02]  /*13f0*/  IMAD.U32 R0, RZ, RZ, UR38 ;  /* 0x00000026ff007e24 */ /* 0x000fe4000f8e00ff */
[----:B------:R-:W-:-:S03]  /*1400*/  IMAD.U32 R3, RZ, RZ, UR39 ;  /* 0x00000027ff037e24 */ /* 0x000fc6000f8e00ff */
[----:B------:R-:W-:Y:S01]  /*1410*/  SHF.L.U32 R0, R0, 0x1f, RZ ;  /* 0x0000001f00007819 */ /* 0x000fe200000006ff */
[----:B--2---:R-:W-:-:S06]  /*1420*/  ULEA UR4, UR5, UR4, 0x18 ;  /* 0x0000000405047291 */ /* 0x004fcc000f8ec03f */
[----:B------:R-:W-:-:S04]  /*1430*/  IMAD.U32 R6, RZ, RZ, UR4 ;  /* 0x00000004ff067e24 */ /* 0x000fc8000f8e00ff */
[----:B------:R-:W-:-:S04]  /*1440*/  IMAD R3, R3, 0x8, R6 ;  /* 0x0000000803037824 */ /* 0x000fc800078e0206 */
[----:B------:R2:W3:Y:S01]  /*1450*/  SYNCS.PHASECHK.TRANS64.TRYWAIT P1, [R3+URZ], R0 ;  /* 0x00000000030075a7 */ /* 0x0004e2000802017f */
[----:B------:R-:W-:Y:S05]  /*1460*/  @!P0 BRA `(.L_x_19) ;  /* 0x0000000000048947 */ /* 0x000fea0003800000 */
[----:B------:R-:W-:Y:S01]  /*1470*/  BPT.TRAP 0x1 ;  /* 0x000000040000795c */ /* 0x000fe20000300000 */
.L_x_19:
[----:B---3--:R-:W-:Y:S05]  /*1480*/  @P1 BRA `(.L_x_20) ;  /* 0x0000000000081947 */ /* 0x008fea0003800000 */
[----:B------:R-:W3:Y:S02]  /*1490*/  SYNCS.PHASECHK.TRANS64.TRYWAIT P1, [R3+URZ], R0 ;  /* 0x00000000030075a7 */ /* 0x000ee4000802017f */
[----:B---3--:R-:W-:Y:S05]  /*14a0*/  @!P1 BRA `(.L_x_21) ;  /* 0x000000b000b89947 */ /* 0x008fea0003800000 */
.L_x_20:
[----:B------:R-:W-:-:S04]  /*14b0*/  UISETP.LT.AND UP0, UPT, UR40, 0x1, UPT ;  /* 0x000000012800788c */ /* 0x000fc8000bf01270 */
[----:B------:R-:W-:-:S06]  /*14c0*/  USEL UR4, UR40, 0x1, UP0 ;  /* 0x0000000128047887 */ /* 0x000fcc0008000000 */
[----:B--23--:R-:W-:Y:S01]  /*14d0*/  IMAD.U32 R0, RZ, RZ, UR4 ;  /* 0x00000004ff007e24 */ /* 0x00cfe2000f8e00ff */
[----:B------:R-:W-:Y:S05]  /*14e0*/  WARPSYNC.ALL ;  /* 0x0000000000007948 */ /* 0x000fea0003800000 */
[----:B------:R-:W-:-:S04]  /*14f0*/  IADD3 R0, -R0, UR40, RZ ;  /* 0x0000002800007c10 */ /* 0x000fc8000fffe1ff */
[----:B------:R-:W-:Y:S02]  /*1500*/  ISETP.GE.AND P1, PT, R0, 0x1, PT ;  /* 0x000000010000780c */ /* 0x000fe40003f26270 */
[----:B------:R-:W-:Y:S01]  /*1510*/  R2UR UR4, R6 ;  /* 0x00000000060472ca */ /* 0x000fe200000e0000 */
[----:B------:R-:W-:Y:S01]  /*1520*/  WARPGROUP.ARRIVE ;  /* 0x00000000000079c5 */ /* 0x000fe20000000000 */
[----:B------:R-:W-:Y:S01]  /*1530*/  UMOV UR9, 0x40000040 ;  /* 0x4000004000097882 */ /* 0x000fe20000000000 */
[----:B------:R-:W-:Y:S01]  /*1540*/  UMOV UR11, 0x40000040 ;  /* 0x40000040000b7882 */ /* 0x000fe20000000000 */
[----:B------:R-:W-:Y:S01]  /*1550*/  UMOV UR13, 0x40000040 ;  /* 0x40000040000d7882 */ /* 0x000fe20000000000 */
[----:B------:R-:W-:-:S08]  /*1560*/  UMOV UR15, UR11 ;  /* 0x0000000b000f7c82 */ /* 0x000fd00008000000 */
[----:B------:R-:W-:-:S04]  /*1570*/  UIADD3 UR4, UR4, 0x40100, URZ ;  /* 0x0004010004047890 */ /* 0x000fc8000fffe03f */
[----:B------:R-:W-:-:S04]  /*1580*/  USHF.R.U32.HI UR4, URZ, 0x4, UR4 ;  /* 0x000000043f047899 */ /* 0x000fc80008011604 */
[----:B------:R-:W-:Y:S02]  /*1590*/  ULOP3.LUT UR5, UR4, 0x3fff, URZ, 0xc0, !UPT ;  /* 0x00003fff04057892 */ /* 0x000fe4000f8ec03f */
[----:B------:R-:W-:Y:S02]  /*15a0*/  ULOP3.LUT UR4, UR41, 0x10000, URZ, 0xfc, !UPT ;  /* 0x0001000029047892 */ /* 0x000fe4000f8efc3f */
[----:B------:R-:W-:Y:S02]  /*15b0*/  ULOP3.LUT UR5, UR5, 0x10000, URZ, 0xfc, !UPT ;  /* 0x0001000005057892 */ /* 0x000fe4000f8efc3f */
[----:B------:R-:W-:Y:S02]  /*15c0*/  ULEA UR8, UR39, UR4, 0xc ;  /* 0x0000000427087291 */ /* 0x000fe4000f8e603f */
[----:B------:R-:W-:Y:S02]  /*15d0*/  ULEA UR6, UR39, UR5, 0xb ;  /* 0x0000000527067291 */ /* 0x000fe4000f8e583f */
[----:B------:R-:W-:-:S05]  /*15e0*/  UIADD3 UR12, UR8, 0x400, URZ ;  /* 0x00000400080c7890 */ /* 0x000fca000fffe03f */
[----:B------:R-:W-:Y:S02]  /*15f0*/  UMOV UR10, UR6 ;  /* 0x00000006000a7c82 */ /* 0x000fe40008000000 */
[----:B------:R-:W-:Y:S01]  /*1600*/  HGMMA.64x128x8.F32.TF32 R88, gdesc[UR8], RZ, !UPT, gsb0 ;  /* 0x05e00000085879f0 */ /* 0x000fe2000c0028ff */
[----:B------:R-:W-:Y:S02]  /*1610*/  UMOV UR14, UR10 ;  /* 0x0000000a000e7c82 */ /* 0x000fe40008000000 */
[----:B------:R-:W-:Y:S02]  /*1620*/  WARPGROUP.DEPBAR.LE gsb0, 0x0 ;  /* 0x00008000000079c5 */ /* 0x000fe40000010000 */
[----:B------:R-:W-:-:S07]  /*1630*/  WARPGROUP.ARRIVE ;  /* 0x00000000000079c5 */ /* 0x000fce0000000000 */
[----:B------:R-:W-:Y:S01]  /*1640*/  HGMMA.64x128x8.F32.TF32 R24, gdesc[UR12], RZ, !UPT, gsb0 ;  /* 0x05e000000c1879f0 */ /* 0x000fe2000c0028ff */
[----:B------:R-:W-:Y:S02]  /*1650*/  UIADD3 UR12, UR8, 0x2, URZ ;  /* 0x00000002080c7890 */ /* 0x000fe4000fffe03f */
[----:B------:R-:W-:Y:S01]  /*1660*/  UIADD3 UR14, UR6, 0x2, URZ ;  /* 0x00000002060e7890 */ /* 0x000fe2000fffe03f */
[----:B------:R-:W-:Y:S01]  /*1670*/  UMOV UR13, 0x40000040 ;  /* 0x40000040000d7882 */ /* 0x000fe20000000000 */
[----:B------:R-:W-:Y:S01]  /*1680*/  UMOV UR15, 0x40000040 ;  /* 0x40000040000f7882 */ /* 0x000fe20000000000 */
[----:B------:R-:W-:Y:S02]  /*1690*/  WARPGROUP.DEPBAR.LE gsb0, 0x0 ;  /* 0x00008000000079c5 */ /* 0x000fe40000010000 */
[----:B------:R-:W-:-:S06]  /*16a0*/  WARPGROUP.ARRIVE ;  /* 0x00000000000079c5 */ /* 0x000fcc0000000000 */
[----:B------:R-:W-:Y:S01]  /*16b0*/  HGMMA.64x128x8.F32.TF32 R88, gdesc[UR12], R88, gsb0 ;  /* 0x05e000000c5879f0 */ /* 0x000fe20008002858 */
[----:B------:R-:W-:Y:S01]  /*16c0*/  UIADD3 UR12, UR8, 0x402, URZ ;  /* 0x00000402080c7890 */ /* 0x000fe2000fffe03f */
[----:B------:R-:W-:Y:S01]  /*16d0*/  UMOV UR13, 0x40000040 ;  /* 0x40000040000d7882 */ /* 0x000fe20000000000 */
[----:B------:R-:W-:Y:S02]  /*16e0*/  WARPGROUP.DEPBAR.LE gsb0, 0x0 ;  /* 0x00008000000079c5 */ /* 0x000fe40000010000 */
[----:B------:R-:W-:-:S07]  /*16f0*/  WARPGROUP.ARRIVE ;  /* 0x00000000000079c5 */ /* 0x000fce0000000000 */
[----:B------:R-:W-:Y:S01]  /*1700*/  HGMMA.64x128x8.F32.TF32 R24, gdesc[UR12], R24, gsb0 ;  /* 0x05e000000c1879f0 */ /* 0x000fe20008002818 */
        /* <DEDUP_REMOVED lines=71> */
[----:B------:R-:W-:Y:S03]  /*1b80*/  HGMMA.64x128x8.F32.TF32 R24, gdesc[UR12], R24, gsb0 ;  /* 0x05e000000c1879f0 */ /* 0x000fe60008002818 */
[----:B------:R-:W-:Y:S02]  /*1b90*/  WARPGROUP.DEPBAR.LE gsb0, 0x0 ;  /* 0x00008000000079c5 */ /* 0x000fe40000010000 */
[----:B------:R-:W-:Y:S05]  /*1ba0*/  @!P1 BRA `(.L_x_22) ;  /* 0x0000000800349947 */ /* 0x000fea0003800000 */
[----:B------:R-:W-:Y:S02]  /*1bb0*/  UIADD3 UR6, UR39, 0x1, URZ ;  /* 0x0000000127067890 */ /* 0x000fe4000fffe03f */
[----:B------:R-:W-:Y:S02]  /*1bc0*/  IMAD.U32 R3, RZ, RZ, UR39 ;  /* 0x00000027ff037e24 */ /* 0x000fe4000f8e00ff */
[----:B------:R-:W-:-:S04]  /*1bd0*/  UISETP.NE.AND UP0, UPT, UR6, 0x4, UPT ;  /* 0x000000040600788c */ /* 0x000fc8000bf05270 */
[----:B------:R-:W-:Y:S02]  /*1be0*/  USEL UR7, URZ, 0x1, UP0 ;  /* 0x000000013f077887 */ /* 0x000fe40008000000 */
[----:B------:R-:W-:Y:S02]  /*1bf0*/  USEL UR6, UR6, URZ, UP0 ;  /* 0x0000003f06067287 */ /* 0x000fe40008000000 */
[----:B------:R-:W-:-:S06]  /*1c00*/  ULOP3.LUT UR7, UR38, UR7, URZ, 0x3c, !UPT ;  /* 0x0000000726077292 */ /* 0x000fcc000f8e3c3f */
[----:B------:R-:W-:-:S07]  /*1c10*/  IMAD.U32 R7, RZ, RZ, UR7 ;  /* 0x00000007ff077e24 */ /* 0x000fce000f8e00ff */
.L_x_29:
[----:B------:R-:W-:Y:S05]  /*1c20*/  @!P0 BRA `(.L_x_23) ;  /* 0x0000000000048947 */ /* 0x000fea0003800000 */
[----:B------:R-:W-:Y:S01]  /*1c30*/  BPT.TRAP 0x1 ;  /* 0x000000040000795c */ /* 0x000fe20000300000 */
.L_x_23:
[----:B------:R-:W2:Y:S01]  /*1c40*/  S2UR UR8, SR_CgaCtaId ;  /* 0x00000000000879c3 */ /* 0x000ea20000008800 */
[----:B------:R-:W-:Y:S01]  /*1c50*/  UMOV UR7, 0x400 ;  /* 0x0000040000077882 */ /* 0x000fe20000000000 */
[----:B01----:R-:W-:Y:S01]  /*1c60*/  IMAD.U32 R5, RZ, RZ, UR6 ;  /* 0x00000006ff057e24 */ /* 0x003fe2000f8e00ff */
[----:B------:R-:W-:Y:S01]  /*1c70*/  SHF.L.U32 R4, R7, 0x1f, RZ ;  /* 0x0000001f07047819 */ /* 0x000fe200000006ff */
[----:B--2---:R-:W-:-:S06]  /*1c80*/  ULEA UR7, UR8, UR7, 0x18 ;  /* 0x0000000708077291 */ /* 0x004fcc000f8ec03f */
[----:B------:R-:W-:-:S04]  /*1c90*/  IMAD.U32 R6, RZ, RZ, UR7 ;  /* 0x00000007ff067e24 */ /* 0x000fc8000f8e00ff */
[----:B------:R-:W-:-:S04]  /*1ca0*/  IMAD R5, R5, 0x8, R6 ;  /* 0x0000000805057824 */ /* 0x000fc800078e0206 */
[----:B------:R0:W1:Y:S01]  /*1cb0*/  SYNCS.PHASECHK.TRANS64.TRYWAIT P1, [R5+URZ], R4 ;  /* 0x00000004050075a7 */ /* 0x000062000802017f */
[----:B------:R-:W-:Y:S05]  /*1cc0*/  @!P0 BRA `(.L_x_24) ;  /* 0x0000000000048947 */ /* 0x000fea0003800000 */
[----:B------:R-:W-:Y:S01]  /*1cd0*/  BPT.TRAP 0x1 ;  /* 0x000000040000795c */ /* 0x000fe20000300000 */
.L_x_24:
[----:B-1----:R-:W-:Y:S05]  /*1ce0*/  @P1 BRA `(.L_x_25) ;  /* 0x0000000000081947 */ /* 0x002fea0003800000 */
[----:B------:R-:W1:Y:S02]  /*1cf0*/  SYNCS.PHASECHK.TRANS64.TRYWAIT P1, [R5+URZ], R4 ;  /* 0x00000004050075a7 */ /* 0x000e64000802017f */
[----:B-1----:R-:W-:Y:S05]  /*1d00*/  @!P1 BRA `(.L_x_26) ;  /* 0x000000a800b49947 */ /* 0x002fea0003800000 */
.L_x_25:
[----:B------:R-:W-:Y:S01]  /*1d10*/  ULEA UR10, UR6, UR4, 0xc ;  /* 0x00000004060a7291 */ /* 0x000fe2000f8e603f */
[----:B------:R-:W-:Y:S01]  /*1d20*/  WARPGROUP.ARRIVE ;  /* 0x00000000000079c5 */ /* 0x000fe20000000000 */
[----:B------:R-:W-:Y:S01]  /*1d30*/  ULEA UR8, UR6, UR5, 0xb ;  /* 0x0000000506087291 */ /* 0x000fe2000f8e583f */
[----:B------:R-:W-:Y:S01]  /*1d40*/  UMOV UR13, 0x40000040 ;  /* 0x40000040000d7882 */ /* 0x000fe20000000000 */
[----:B------:R-:W-:-:S03]  /*1d50*/  UMOV UR15, 0x40000040 ;  /* 0x40000040000f7882 */ /* 0x000fc60000000000 */
[----:B------:R-:W-:Y:S02]  /*1d60*/  UMOV UR12, UR10 ;  /* 0x0000000a000c7c82 */ /* 0x000fe40008000000 */
[----:B------:R-:W-:Y:S02]  /*1d70*/  UMOV UR14, UR8 ;  /* 0x00000008000e7c82 */ /* 0x000fe40008000000 */
        /* <DEDUP_REMOVED lines=92> */
[----:B------:R-:W-:Y:S01]  /*2340*/  BPT.TRAP 0x1 ;  /* 0x000000040000795c */ /* 0x000fe20000300000 */
.L_x_27:
[----:B------:R-:W-:-:S13]  /*2350*/  ISETP.NE.AND P1, PT, R156, RZ, PT ;  /* 0x000000ff9c00720c */ /* 0x000fda0003f25270 */
[----:B01----:R-:W-:-:S04]  /*2360*/  @P1 IMAD R4, R3, 0x8, R6 ;  /* 0x0000000803041824 */ /* 0x003fc800078e0206 */
[----:B------:R-:W-:-:S05]  /*2370*/  @P1 VIADD R5, R4, 0x20 ;  /* 0x0000002004051836 */ /* 0x000fca0000000000 */
[----:B------:R-:W-:-:S04]  /*2380*/  @P1 PRMT R5, R22, 0x654, R5 ;  /* 0x0000065416051816 */ /* 0x000fc80000000005 */
[----:B------:R0:W-:Y:S01]  /*2390*/  @P1 SYNCS.ARRIVE.TRANS64.RED.A1T0 RZ, [R5+URZ], RZ ;  /* 0x000000ff05ff19a7 */ /* 0x0001e2000810043f */
[----:B------:R-:W-:-:S13]  /*23a0*/  ISETP.GT.U32.AND P1, PT, R19, 0x1, PT ;  /* 0x000000011300780c */ /* 0x000fda0003f24070 */
[----:B0-----:R-:W-:Y:S05]  /*23b0*/  @P1 BRA `(.L_x_28) ;  /* 0x0000000000041947 */ /* 0x001fea0003800000 */
[----:B------:R-:W-:Y:S01]  /*23c0*/  BPT.TRAP 0x1 ;  /* 0x000000040000795c */ /* 0x000fe20000300000 */
.L_x_28:
[----:B------:R-:W-:Y:S01]  /*23d0*/  UIADD3 UR6, UR6, 0x1, URZ ;  /* 0x0000000106067890 */ /* 0x000fe2000fffe03f */
[C---:B------:R-:W-:Y:S01]  /*23e0*/  ISETP.GT.AND P2, PT, R0.reuse, 0x1, PT ;  /* 0x000000010000780c */ /* 0x040fe20003f44270 */
[----:B------:R-:W-:Y:S02]  /*23f0*/  VIADD R3, R3, 0x1 ;  /* 0x0000000103037836 */ /* 0x000fe40000000000 */
[----:B------:R-:W-:Y:S01]  /*2400*/  UISETP.NE.AND UP0, UPT, UR6, 0x4, UPT ;  /* 0x000000040600788c */ /* 0x000fe2000bf05270 */
[----:B------:R-:W-:Y:S02]  /*2410*/  VIADD R0, R0, 0xffffffff ;  /* 0xffffffff00007836 */ /* 0x000fe40000000000 */
[C---:B------:R-:W-:Y:S01]  /*2420*/  ISETP.NE.AND P1, PT, R3.reuse, 0x4, PT ;  /* 0x000000040300780c */ /* 0x040fe20003f25270 */
[----:B------:R-:W-:Y:S02]  /*2430*/  USEL UR7, URZ, 0x1, UP0 ;  /* 0x000000013f077887 */ /* 0x000fe40008000000 */
[----:B------:R-:W-:Y:S01]  /*2440*/  USEL UR6, UR6, URZ, UP0 ;  /* 0x0000003f06067287 */ /* 0x000fe20008000000 */
[----:B------:R-:W-:-:S03]  /*2450*/  SEL R3, R3, RZ, P1 ;  /* 0x000000ff03037207 */ /* 0x000fc60000800000 */
[----:B------:R-:W-:Y:S01]  /*2460*/  LOP3.LUT R7, R7, UR7, RZ, 0x3c, !PT ;  /* 0x0000000707077c12 */ /* 0x000fe2000f8e3cff */
[----:B------:R-:W-:Y:S07]  /*2470*/  @P2 BRA `(.L_x_29) ;  /* 0xfffffff400e82947 */ /* 0x000fee000383ffff */
.L_x_22:
[----:B------:R-:W2:Y:S02]  /*2480*/  LDC R0, c[0x0][0x28c] ;  /* 0x0000a300ff007b82 */ /* 0x000ea40000000800 */
[----:B--2---:R-:W-:-:S13]  /*2490*/  ISETP.GE.AND P1, PT, R0, 0x1, PT ;  /* 0x000000010000780c */ /* 0x004fda0003f26270 */
[----:B------:R-:W-:Y:S05]  /*24a0*/  @!P1 BRA `(.L_x_30) ;  /* 0x0000000000409947 */ /* 0x000fea0003800000 */
[----:B------:R-:W-:Y:S05]  /*24b0*/  @!P0 BRA `(.L_x_31) ;  /* 0x0000000000048947 */ /* 0x000fea0003800000 */
[----:B------:R-:W-:Y:S01]  /*24c0*/  BPT.TRAP 0x1 ;  /* 0x000000040000795c */ /* 0x000fe20000300000 */
.L_x_31:
[----:B------:R-:W-:Y:S01]  /*24d0*/  ISETP.NE.AND P0, PT, R156, RZ, PT ;  /* 0x000000ff9c00720c */ /* 0x000fe20003f05270 */
[----:B------:R-:W-:-:S12]  /*24e0*/  UISETP.LT.AND UP1, UPT, UR40, 0x1, UPT ;  /* 0x000000012800788c */ /* 0x000fd8000bf21270 */
[----:B------:R-:W-:-:S05]  /*24f0*/  VOTEU.ANY UP0, P0 ;  /* 0x00000000003f7886 */ /* 0x000fca0000000100 */
[----:B------:R-:W-:-:S04]  /*2500*/  @UP0 USEL UR4, UR40, 0x1, UP1 ;  /* 0x0000000128040887 */ /* 0x000fc80008800000 */
[----:B------:R-:W-:-:S06]  /*2510*/  @UP0 UIADD3 UR4, UR39, UR40, -UR4 ;  /* 0x0000002827040290 */ /* 0x000fcc000fffe804 */
[----:B------:R-:W-:-:S04]  /*2520*/  IMAD.U32 R0, RZ, RZ, UR4 ;  /* 0x00000004ff007e24 */ /* 0x000fc8000f8e00ff */
[----:B------:R-:W-:-:S05]  /*2530*/  @P0 IMAD.SHL.U32 R0, R0, 0x8, RZ ;  /* 0x0000000800000824 */ /* 0x000fca00078e00ff */
[----:B------:R-:W-:-:S04]  /*2540*/  @P0 LOP3.LUT R0, R0, 0x18, RZ, 0xc0, !PT ;  /* 0x0000001800000812 */ /* 0x000fc800078ec0ff */
[----:B------:R-:W-:-:S04]  /*2550*/  @P0 IADD3 R3, R6, 0x20, R0 ;  /* 0x0000002006030810 */ /* 0x000fc80007ffe000 */
[----:B------:R-:W-:-:S04]  /*2560*/  @P0 PRMT R3, R22, 0x654, R3 ;  /* 0x0000065416030816 */ /* 0x000fc80000000003 */
[----:B------:R2:W-:Y:S01]  /*2570*/  @P0 SYNCS.ARRIVE.TRANS64.RED.A1T0 RZ, [R3+URZ], RZ ;  /* 0x000000ff03ff09a7 */ /* 0x0005e2000810043f */
[----:B------:R-:W-:-:S13]  /*2580*/  ISETP.GT.U32.AND P0, PT, R19, 0x1, PT ;  /* 0x000000011300780c */ /* 0x000fda0003f04070 */
[----:B--2---:R-:W-:Y:S05]  /*2590*/  @P0 BRA `(.L_x_30) ;  /* 0x0000000000040947 */ /* 0x004fea0003800000 */
[----:B------:R-:W-:Y:S01]  /*25a0*/  BPT.TRAP 0x1 ;  /* 0x000000040000795c */ /* 0x000fe20000300000 */
.L_x_30:
[----:B------:R-:W2:Y:S01]  /*25b0*/  LDC R6, c[0x0][0x288] ;  /* 0x0000a200ff067b82 */ /* 0x000ea20000000800 */
[--C-:B------:R-:W-:Y:S01]  /*25c0*/  SHF.R.U32.HI R0, RZ, 0x2, R18.reuse ;  /* 0x00000002ff007819 */ /* 0x100fe20000011612 */
[----:B------:R-:W-:Y:S01]  /*25d0*/  UIADD3 UR39, UR40, UR39, URZ ;  /* 0x0000002728277290 */ /* 0x000fe2000fffe03f */
[----:B01----:R-:W-:Y:S01]  /*25e0*/  SHF.R.U32.HI R5, RZ, 0x7, R18 ;  /* 0x00000007ff057819 */ /* 0x003fe20000011612 */
[----:B------:R-:W-:Y:S01]  /*25f0*/  IMAD.SHL.U32 R11, R153, 0x80, RZ ;  /* 0x00000080990b7824 */ /* 0x000fe200078e00ff */
[----:B------:R-:W-:Y:S01]  /*2600*/  LOP3.LUT R3, R0, 0x7, RZ, 0xc0, !PT ;  /* 0x0000000700037812 */ /* 0x000fe200078ec0ff */
[----:B------:R-:W-:Y:S01]  /*2610*/  USHF.R.U32.HI UR4, URZ, 0x2, UR39 ;  /* 0x000000023f047899 */ /* 0x000fe20008011627 */
[----:B------:R-:W-:Y:S01]  /*2620*/  LOP3.LUT R4, R18, 0x60, RZ, 0xc0, !PT ;  /* 0x0000006012047812 */ /* 0x000fe200078ec0ff */
[----:B------:R-:W-:Y:S01]  /*2630*/  ULDC UR8, c[0x0][0x284] ;  /* 0x0000a10000087ab9 */ /* 0x000fe20000000800 */
[----:B------:R-:W-:Y:S01]  /*2640*/  LOP3.LUT R0, R5, 0x1, RZ, 0xc0, !PT ;  /* 0x0000000105007812 */ /* 0x000fe200078ec0ff */
[----:B------:R-:W-:Y:S01]  /*2650*/  ULOP3.LUT UR4, UR4, 0x1, URZ, 0xc0, !UPT ;  /* 0x0000000104047892 */ /* 0x000fe2000f8ec03f */
[----:B------:R-:W-:Y:S01]  /*2660*/  SHF.R.U32.HI R8, RZ, 0x1, R4 ;  /* 0x00000001ff087819 */ /* 0x000fe20000011604 */
[----:B------:R-:W-:Y:S01]  /*2670*/  UISETP.GT.U32.AND UP1, UPT, UR39, 0x3, UPT ;  /* 0x000000032700788c */ /* 0x000fe2000bf24070 */
[----:B------:R-:W-:Y:S01]  /*2680*/  SHF.R.S32.HI R15, RZ, 0x1f, R23 ;  /* 0x0000001fff0f7819 */ /* 0x000fe20000011417 */
[----:B------:R-:W-:Y:S01]  /*2690*/  IMAD.SHL.U32 R4, R0, 0x40, RZ ;  /* 0x0000004000047824 */ /* 0x000fe200078e00ff */
[----:B------:R-:W-:Y:S01]  /*26a0*/  IADD3 R5, RZ, -R8, -R3 ;  /* 0x80000008ff057210 */ /* 0x000fe20007ffe803 */
[----:B------:R-:W-:Y:S01]  /*26b0*/  UISETP.NE.U32.AND UP0, UPT, UR4, 0x1, UPT ;  /* 0x000000010400788c */ /* 0x000fe2000bf05070 */
[----:B------:R-:W-:-:S02]  /*26c0*/  ULDC.64 UR6, c[0x0][0x5d0] ;  /* 0x0001740000067ab9 */ /* 0x000fc40000000a00 */
[----:B------:R-:W-:Y:S01]  /*26d0*/  LOP3.LUT R165, R4, 0x40, R3, 0xe2, !PT ;  /* 0x0000004004a57812 */ /* 0x000fe200078ee203 */
[----:B------:R-:W-:Y:S01]  /*26e0*/  IMAD R157, R0, -0x40, R5 ;  /* 0xffffffc0009d7824 */ /* 0x000fe200078e0205 */
[----:B------:R-:W-:Y:S01]  /*26f0*/  LOP3.LUT R3, R18, 0x3, RZ, 0xc0, !PT ;  /* 0x0000000312037812 */ /* 0x000fe200078ec0ff */
[----:B------:R-:W-:Y:S01]  /*2700*/  IMAD.SHL.U32 R0, R152, 0x100, RZ ;  /* 0x0000010098007824 */ /* 0x000fe200078e00ff */
[----:B------:R-:W-:Y:S01]  /*2710*/  UISETP.LT.U32.AND UP1, UPT, UR40, 0x4, UP1 ;  /* 0x000000042800788c */ /* 0x000fe20008f21070 */
[----:B--2---:R-:W-:Y:S01]  /*2720*/  ISETP.GE.AND P0, PT, R11, R6, PT ;  /* 0x000000060b00720c */ /* 0x004fe20003f06270 */
[----:B------:R-:W-:Y:S01]  /*2730*/  UISETP.GT.U32.AND UP0, UPT, UR40, 0x3, !UP0 ;  /* 0x000000032800788c */ /* 0x000fe2000c704070 */
[----:B------:R-:W-:Y:S01]  /*2740*/  IMAD R10, R3, -0x2, R6 ;  /* 0xfffffffe030a7824 */ /* 0x000fe200078e0206 */
[----:B------:R-:W-:Y:S01]  /*2750*/  USEL UR5, URZ, 0x1, !UP1 ;  /* 0x000000013f057887 */ /* 0x000fe2000c800000 */
[----:B------:R-:W-:Y:S01]  /*2760*/  IMAD.SHL.U32 R6, R18, 0x2, RZ ;  /* 0x0000000212067824 */ /* 0x000fe200078e00ff */
[----:B------:R-:W-:Y:S01]  /*2770*/  ISETP.GE.OR P0, PT, R0, UR8, P0 ;  /* 0x0000000800007c0c */ /* 0x000fe20008706670 */
[----:B------:R-:W-:Y:S01]  /*2780*/  IMAD R4, R15, UR6, RZ ;  /* 0x000000060f047c24 */ /* 0x000fe2000f8e02ff */
[----:B------:R-:W-:Y:S01]  /*2790*/  USEL UR4, URZ, 0x1, !UP0 ;  /* 0x000000013f047887 */ /* 0x000fe2000c000000 */
[----:B------:R-:W-:Y:S01]  /*27a0*/  IMAD.WIDE R152, R152, 0x100, RZ ;  /* 0x0000010098987825 */ /* 0x000fe200078e02ff */
[----:B------:R-:W-:Y:S01]  /*27b0*/  LOP3.LUT R6, R11, 0x6, R6, 0xf8, !PT ;  /* 0x000000060b067812 */ /* 0x000fe200078ef806 */
[----:B------:R-:W-:Y:S01]  /*27c0*/  ULOP3.LUT UR39, UR39, 0x3, URZ, 0xc0, !UPT ;  /* 0x0000000327277892 */ /* 0x000fe2000f8ec03f */
[----:B------:R-:W-:Y:S01]  /*27d0*/  IADD3 R157, -R0, UR8, R157 ;  /* 0x00000008009d7c10 */ /* 0x000fe2000fffe19d */
[----:B------:R-:W-:Y:S01]  /*27e0*/  IMAD R9, R23, UR7, R4 ;  /* 0x0000000717097c24 */ /* 0x000fe2000f8e0204 */
[----:B------:R-:W-:Y:S01]  /*27f0*/  SHF.R.S32.HI R7, RZ, 0x1f, R6 ;  /* 0x0000001fff077819 */ /* 0x000fe20000011406 */
[----:B------:R-:W-:Y:S01]  /*2800*/  ULOP3.LUT UR38, UR4, UR38, UR5, 0x96, !UPT ;  /* 0x0000002604267292 */ /* 0x000fe2000f8e9605 */
[----:B------:R-:W-:Y:S01]  /*2810*/  LOP3.LUT R165, R152, R165, R8, 0xfe, !PT ;  /* 0x000000a598a57212 */ /* 0x000fe200078efe08 */
[----:B------:R-:W-:-:S02]  /*2820*/  IMAD.IADD R0, R10, 0x1, -R11 ;  /* 0x000000010a007824 */ /* 0x000fc400078e0a0b */
[----:B------:R-:W-:-:S04]  /*2830*/  IMAD.WIDE.U32 R4, R23, UR6, R6 ;  /* 0x0000000617047c25 */ /* 0x000fc8000f8e0006 */
[----:B------:R-:W-:Y:S02]  /*2840*/  IMAD.IADD R9, R5, 0x1, R9 ;  /* 0x0000000105097824 */ /* 0x000fe400078e0209 */
[----:B------:R-:W-:Y:S02]  /*2850*/  IMAD.MOV.U32 R3, RZ, RZ, -0x1 ;  /* 0xffffffffff037424 */ /* 0x000fe400078e00ff */
[----:B------:R-:W-:Y:S01]  /*2860*/  IMAD.MOV.U32 R8, RZ, RZ, R4 ;  /* 0x000000ffff087224 */ /* 0x000fe200078e0004 */
[----:B------:R-:W-:Y:S06]  /*2870*/  @P0 BRA `(.L_x_32) ;  /* 0x00000080007c0947 */ /* 0x000fec0003800000 */
[----:B------:R-:W0:Y:S01]  /*2880*/  LDC.64 R4, c[0x0][0x5c8] ;  /* 0x00017200ff047b82 */ /* 0x000e220000000a00 */
[----:B-----5:R-:W-:Y:S01]  /*2890*/  FSETP.NEU.AND P0, PT, R155, RZ, PT ;  /* 0x000000ff9b00720b */ /* 0x020fe20003f0d000 */
[----:B------:R-:W-:Y:S01]  /*28a0*/  BSSY B0, `(.L_x_32) ;  /* 0x000081c000007945 */ /* 0x000fe20003800000 */
[----:B------:R-:W-:-:S04]  /*28b0*/  ISETP.GT.AND P1, PT, R157, RZ, PT ;  /* 0x000000ff9d00720c */ /* 0x000fc80003f24270 */
[----:B------:R-:W-:Y:S01]  /*28c0*/  ISETP.GT.AND P2, PT, R0, RZ, P1 ;  /* 0x000000ff0000720c */ /* 0x000fe20000f44270 */
[-C--:B0-----:R-:W-:Y:S02]  /*28d0*/  IMAD R10, R153, R4.reuse, RZ ;  /* 0x00000004990a7224 */ /* 0x081fe400078e02ff */
[----:B------:R-:W-:-:S04]  /*28e0*/  IMAD.WIDE.U32 R168, R165, R4, R8 ;  /* 0x00000004a5a87225 */ /* 0x000fc800078e0008 */
[----:B------:R-:W-:-:S04]  /*28f0*/  IMAD R9, R165, R5, R10 ;  /* 0x00000005a5097224 */ /* 0x000fc800078e020a */
[----:B------:R-:W-:Y:S01]  /*2900*/  IMAD.IADD R175, R169, 0x1, R9 ;  /* 0x00000001a9af7824 */ /* 0x000fe200078e0209 */
[----:B------:R-:W-:Y:S06]  /*2910*/  @!P0 BRA `(.L_x_33) ;  /* 0x0000005c001c8947 */ /* 0x000fec0003800000 */
[----:B------:R-:W0:Y:S01]  /*2920*/  LDC.64 R10, c[0x0][0x5b8] ;  /* 0x00016e00ff0a7b82 */ /* 0x000e220000000a00 */
[----:B------:R-:W-:-:S07]  /*2930*/  ULDC.64 UR4, c[0x0][0x5c0] ;  /* 0x0001700000047ab9 */ /* 0x000fce0000000a00 */
[----:B------:R-:W1:Y:S08]  /*2940*/  LDC.64 R12, c[0x0][0x5b0] ;  /* 0x00016c00ff0c7b82 */ /* 0x000e700000000a00 */
[----:B------:R-:W2:Y:S01]  /*2950*/  LDC.64 R8, c[0x0][0x5a8] ;  /* 0x00016a00ff087b82 */ /* 0x000ea20000000a00 */
[----:B0-----:R-:W-:-:S04]  /*2960*/  IMAD R14, R15, R10, RZ ;  /* 0x0000000a0f0e7224 */ /* 0x001fc800078e02ff */
[C---:B------:R-:W-:Y:S02]  /*2970*/  IMAD R11, R23.reuse, R11, R14 ;  /* 0x0000000b170b7224 */ /* 0x040fe400078e020e */
[----:B------:R-:W-:-:S04]  /*2980*/  IMAD.WIDE.U32 R14, R23, R10, R6 ;  /* 0x0000000a170e7225 */ /* 0x000fc800078e0006 */
[----:B-1----:R-:W-:Y:S02]  /*2990*/  IMAD R20, R153, R12, RZ ;  /* 0x0000000c99147224 */ /* 0x002fe400078e02ff */
[----:B------:R-:W-:Y:S02]  /*29a0*/  IMAD.IADD R21, R15, 0x1, R11 ;  /* 0x000000010f157824 */ /* 0x000fe400078e020b */
[----:B------:R-:W-:Y:S02]  /*29b0*/  IMAD R173, R165, R13, R20 ;  /* 0x0000000da5ad7224 */ /* 0x000fe400078e0214 */
[----:B------:R-:W-:-:S04]  /*29c0*/  IMAD.MOV.U32 R20, RZ, RZ, R14 ;  /* 0x000000ffff147224 */ /* 0x000fc800078e000e */
[----:B------:R-:W-:-:S04]  /*29d0*/  IMAD.WIDE.U32 R158, R165, R12, R20 ;  /* 0x0000000ca59e7225 */ /* 0x000fc800078e0014 */
[----:B------:R-:W-:Y:S01]  /*29e0*/  IMAD.IADD R159, R159, 0x1, R173 ;  /* 0x000000019f9f7824 */ /* 0x000fe200078e02ad */
[----:B--2---:R-:W-:-:S04]  /*29f0*/  LEA R160, P0, R158, R8, 0x2 ;  /* 0x000000089ea07211 */ /* 0x004fc800078010ff */
[----:B------:R-:W-:-:S05]  /*2a00*/  LEA.HI.X R161, R158, R9, R159, 0x2, P0 ;  /* 0x000000099ea17211 */ /* 0x000fca00000f149f */
[----:B------:R0:W2:Y:S01]  /*2a10*/  @P2 LDG.E.LTC128B R169, desc[UR36][R160.64] ;  /* 0x00000024a0a92981 */ /* 0x0000a2000c1e1920 */
[----:B------:R-:W-:Y:S01]  /*2a20*/  LEA R158, P0, R168, UR4, 0x2 ;  /* 0x00000004a89e7c11 */ /* 0x000fe2000f8010ff */
[----:B------:R-:W-:Y:S01]  /*2a30*/  IMAD.WIDE.U32 R162, R165, R12, R6 ;  /* 0x0000000ca5a27225 */ /* 0x000fe200078e0006 */
[----:B------:R-:W-:Y:S01]  /*2a40*/  ISETP.GT.AND P3, PT, R0, 0x1, P1 ;  /* 0x000000010000780c */ /* 0x000fe20000f64270 */
[----:B------:R-:W-:Y:S01]  /*2a50*/  BSSY B1, `(.L_x_34) ;  /* 0x0000011000017945 */ /* 0x000fe20003800000 */
[----:B------:R-:W-:Y:S01]  /*2a60*/  LEA.HI.X R159, R168, UR5, R175, 0x2, P0 ;  /* 0x00000005a89f7c11 */ /* 0x000fe200080f14af */
[----:B------:R-:W-:Y:S01]  /*2a70*/  IMAD.IADD R163, R173, 0x1, R163 ;  /* 0x00000001ada37824 */ /* 0x000fe200078e02a3 */
[C---:B0-----:R-:W-:Y:S01]  /*2a80*/  SHF.L.U64.HI R161, R12.reuse, 0x3, R13 ;  /* 0x000000030ca17819 */ /* 0x041fe2000001020d */
[----:B------:R-:W-:Y:S01]  /*2a90*/  IMAD.SHL.U32 R160, R12, 0x8, RZ ;  /* 0x000000080ca07824 */ /* 0x000fe200078e00ff */
[----:B--2---:R-:W-:-:S05]  /*2aa0*/  LOP3.LUT R166, R169, 0xffffe000, RZ, 0xc0, !PT ;  /* 0xffffe000a9a67812 */ /* 0x004fca00078ec0ff */
[----:B------:R-:W-:Y:S01]  /*2ab0*/  FMUL R171, R166, R155 ;  /* 0x0000009ba6ab7220 */ /* 0x000fe20000400000 */
[----:B------:R-:W-:-:S04]  /*2ac0*/  IMAD.WIDE.U32 R166, R23, R10, R162 ;  /* 0x0000000a17a67225 */ /* 0x000fc800078e00a2 */
[----:B------:R-:W-:Y:S01]  /*2ad0*/  FFMA R171, R88, R154, R171 ;  /* 0x0000009a58ab7223 */ /* 0x000fe200000000ab */
[----:B------:R-:W-:Y:S01]  /*2ae0*/  IMAD.IADD R88, R11, 0x1, R167 ;  /* 0x000000010b587824 */ /* 0x000fe200078e02a7 */
[----:B------:R-:W-:-:S03]  /*2af0*/  LEA R162, P0, R166, R8, 0x2 ;  /* 0x00000008a6a27211 */ /* 0x000fc600078010ff */
[----:B------:R-:W-:Y:S02]  /*2b00*/  F2FP.TF32.F32.PACK_B R171, R171 ;  /* 0x000000abffab723e */ /* 0x000fe400024050ff */
[----:B------:R-:W-:Y:S01]  /*2b10*/  LEA.HI.X R163, R166, R9, R88, 0x2, P0 ;  /* 0x00000009a6a37211 */ /* 0x000fe200000f1458 */
[----:B------:R-:W-:Y:S02]  /*2b20*/  IMAD.WIDE.U32 R166, R165, R12, R160 ;  /* 0x0000000ca5a67225 */ /* 0x000fe400078e00a0 */
[----:B------:R0:W-:Y:S01]  /*2b30*/  @P2 STG.E desc[UR36][R158.64], R171 ;  /* 0x000000ab9e002986 */ /* 0x0001e2000c101924 */
[----:B------:R-:W-:Y:S05]  /*2b40*/  @!P3 BRA `(.L_x_35) ;  /* 0x000000000004b947 */ /* 0x000fea0003800000 */
[----:B------:R1:W5:Y:S02]  /*2b50*/  LDG.E.LTC128B R169, desc[UR36][R162.64+0x4] ;  /* 0x00000424a2a97981 */ /* 0x000364000c1e1920 */
.L_x_35:
[----:B------:R-:W-:Y:S05]  /*2b60*/  BSYNC B1 ;  /* 0x0000000000017941 */ /* 0x000fea0003800000 */
.L_x_34:
[----:B-----5:R-:W-:Y:S01]  /*2b70*/  LOP3.LUT R88, R169, 0xffffe000, RZ, 0xc0, !PT ;  /* 0xffffe000a9587812 */ /* 0x020fe200078ec0ff */
[----:B0-----:R-:W-:Y:S01]  /*2b80*/  IMAD.IADD R171, R173, 0x1, R167 ;  /* 0x00000001adab7824 */ /* 0x001fe200078e02a7 */
[----:B------:R-:W-:Y:S02]  /*2b90*/  ISETP.GT.AND P0, PT, R157, 0x8, PT ;  /* 0x000000089d00780c */ /* 0x000fe40003f04270 */
[----:B------:R-:W-:Y:S01]  /*2ba0*/  IADD3 R167, P4, R14, R166, RZ ;  /* 0x000000a60ea77210 */ /* 0x000fe20007f9e0ff */
[----:B------:R-:W-:Y:S01]  /*2bb0*/  FMUL R88, R88, R155 ;  /* 0x0000009b58587220 */ /* 0x000fe20000400000 */
[----:B------:R-:W-:-:S03]  /*2bc0*/  ISETP.GT.AND P2, PT, R0, RZ, P0 ;  /* 0x000000ff0000720c */ /* 0x000fc60000744270 */
[----:B------:R-:W-:Y:S02]  /*2bd0*/  IMAD.X R168, R171, 0x1, R21, P4 ;  /* 0x00000001aba87824 */ /* 0x000fe400020e0615 */
[----:B------:R-:W-:Y:S01]  /*2be0*/  FFMA R175, R89, R154, R88 ;  /* 0x0000009a59af7223 */ /* 0x000fe20000000058 */
[----:B------:R-:W-:-:S04]  /*2bf0*/  LEA R172, P4, R167, R8, 0x2 ;  /* 0x00000008a7ac7211 */ /* 0x000fc800078810ff */
[----:B------:R-:W-:Y:S01]  /*2c00*/  LEA.HI.X R173, R167, R9, R168, 0x2, P4 ;  /* 0x00000009a7ad7211 */ /* 0x000fe200020f14a8 */
[----:B------:R-:W-:Y:S01]  /*2c10*/  IMAD.MOV.U32 R168, RZ, RZ, R169 ;  /* 0x000000ffffa87224 */ /* 0x000fe200078e00a9 */
[----:B------:R-:W-:-:S05]  /*2c20*/  F2FP.TF32.F32.PACK_B R175, R175 ;  /* 0x000000afffaf723e */ /* 0x000fca00024050ff */
[----:B------:R0:W-:Y:S04]  /*2c30*/  @P3 STG.E desc[UR36][R158.64+0x4], R175 ;  /* 0x000004af9e003986 */ /* 0x0001e8000c101924 */
[----:B------:R-:W2:Y:S01]  /*2c40*/  @P2 LDG.E.LTC128B R168, desc[UR36][R172.64] ;  /* 0x00000024aca82981 */ /* 0x000ea2000c1e1920 */
[----:B------:R-:W-:Y:S01]  /*2c50*/  IADD3 R166, P3, R6, R166, RZ ;  /* 0x000000a606a67210 */ /* 0x000fe20007f7e0ff */
[----:B------:R-:W-:Y:S01]  /*2c60*/  IMAD.SHL.U32 R169, R4, 0x20, RZ ;  /* 0x0000002004a97824 */ /* 0x000fe200078e00ff */
[----:B------:R-:W-:Y:S03]  /*2c70*/  BSSY B1, `(.L_x_36) ;  /* 0x0000011000017945 */ /* 0x000fe60003800000 */
[----:B------:R-:W-:Y:S01]  /*2c80*/  IMAD.X R167, R7, 0x1, R171, P3 ;  /* 0x0000000107a77824 */ /* 0x000fe200018e06ab */
[----:B------:R-:W-:Y:S01]  /*2c90*/  IADD3 R170, P3, R169, R158, RZ ;  /* 0x0000009ea9aa7210 */ /* 0x000fe20007f7e0ff */
[----:B------:R-:W-:-:S04]  /*2ca0*/  IMAD.WIDE.U32 R166, R23, R10, R166 ;  /* 0x0000000a17a67225 */ /* 0x000fc800078e00a6 */
[----:B------:R-:W-:Y:S01]  /*2cb0*/  IMAD.IADD R171, R11, 0x1, R167 ;  /* 0x000000010bab7824 */ /* 0x000fe200078e02a7 */
[----:B------:R-:W-:Y:S02]  /*2cc0*/  SHF.L.U64.HI R167, R4, 0x5, R5 ;  /* 0x0000000504a77819 */ /* 0x000fe40000010205 */
[----:B--2---:R-:W-:-:S05]  /*2cd0*/  LOP3.LUT R88, R168, 0xffffe000, RZ, 0xc0, !PT ;  /* 0xffffe000a8587812 */ /* 0x004fca00078ec0ff */
[----:B------:R-:W-:Y:S01]  /*2ce0*/  FMUL R89, R88, R155 ;  /* 0x0000009b58597220 */ /* 0x000fe20000400000 */
[----:B------:R-:W-:-:S03]  /*2cf0*/  LEA R88, P4, R166, R8, 0x2 ;  /* 0x00000008a6587211 */ /* 0x000fc600078810ff */
[----:B------:R-:W-:Y:S01]  /*2d00*/  FFMA R173, R90, R154, R89 ;  /* 0x0000009a5aad7223 */ /* 0x000fe20000000059 */
[----:B------:R-:W-:Y:S01]  /*2d10*/  LEA.HI.X R89, R166, R9, R171, 0x2, P4 ;  /* 0x00000009a6597211 */ /* 0x000fe200020f14ab */
[----:B------:R-:W-:Y:S01]  /*2d20*/  IMAD.X R171, R167, 0x1, R159, P3 ;  /* 0x00000001a7ab7824 */ /* 0x000fe200018e069f */
[----:B------:R-:W-:Y:S02]  /*2d30*/  ISETP.GT.AND P4, PT, R0, 0x1, P0 ;  /* 0x000000010000780c */ /* 0x000fe40000784270 */
[----:B------:R-:W-:-:S05]  /*2d40*/  F2FP.TF32.F32.PACK_B R173, R173 ;  /* 0x000000adffad723e */ /* 0x000fca00024050ff */
[----:B------:R0:W-:Y:S06]  /*2d50*/  @P2 STG.E desc[UR36][R170.64], R173 ;  /* 0x000000adaa002986 */ /* 0x0001ec000c101924 */
[----:B------:R-:W-:Y:S05]  /*2d60*/  @!P4 BRA `(.L_x_37) ;  /* 0x000000000004c947 */ /* 0x000fea0003800000 */
[----:B------:R2:W5:Y:S02]  /*2d70*/  LDG.E.LTC128B R168, desc[UR36][R88.64+0x4] ;  /* 0x0000042458a87981 */ /* 0x000564000c1e1920 */
.L_x_37:
[----:B------:R-:W-:Y:S05]  /*2d80*/  BSYNC B1 ;  /* 0x0000000000017941 */ /* 0x000fea0003800000 */
.L_x_36:
[----:B-----5:R-:W-:Y:S01]  /*2d90*/  LOP3.LUT R90, R168, 0xffffe000, RZ, 0xc0, !PT ;  /* 0xffffe000a85a7812 */ /* 0x020fe200078ec0ff */
[----:B------:R-:W-:Y:S01]  /*2da0*/  BSSY B1, `(.L_x_38) ;  /* 0x000000a000017945 */ /* 0x000fe20003800000 */
[----:B------:R-:W-:-:S03]  /*2db0*/  ISETP.GT.AND P2, PT, R0, 0x8, P1 ;  /* 0x000000080000780c */ /* 0x000fc60000f44270 */
[----:B------:R-:W-:-:S04]  /*2dc0*/  FMUL R90, R90, R155 ;  /* 0x0000009b5a5a7220 */ /* 0x000fc80000400000 */
[----:B0-----:R-:W-:Y:S01]  /*2dd0*/  FFMA R173, R91, R154, R90 ;  /* 0x0000009a5bad7223 */ /* 0x001fe2000000005a */
[----:B------:R-:W-:Y:S02]  /*2de0*/  @P4 IMAD.MOV.U32 R90, RZ, RZ, R170 ;  /* 0x000000ffff5a4224 */ /* 0x000fe400078e00aa */
[----:B------:R-:W-:Y:S02]  /*2df0*/  @P4 IMAD.MOV.U32 R91, RZ, RZ, R171 ;  /* 0x000000ffff5b4224 */ /* 0x000fe400078e00ab */
[----:B------:R-:W-:-:S05]  /*2e00*/  F2FP.TF32.F32.PACK_B R173, R173 ;  /* 0x000000adffad723e */ /* 0x000fca00024050ff */
[----:B------:R0:W-:Y:S01]  /*2e10*/  @P4 STG.E desc[UR36][R90.64+0x4], R173 ;  /* 0x000004ad5a004986 */ /* 0x0001e2000c101924 */
[----:B------:R-:W-:Y:S05]  /*2e20*/  @!P2 BRA `(.L_x_39) ;  /* 0x000000000004a947 */ /* 0x000fea0003800000 */
[----:B------:R3:W5:Y:S02]  /*2e30*/  LDG.E.LTC128B R168, desc[UR36][R162.64+0x20] ;  /* 0x00002024a2a87981 */ /* 0x000764000c1e1920 */
.L_x_39:
[----:B------:R-:W-:Y:S05]  /*2e40*/  BSYNC B1 ;  /* 0x0000000000017941 */ /* 0x000fea0003800000 */
.L_x_38:
[----:B0----5:R-:W-:Y:S01]  /*2e50*/  LOP3.LUT R90, R168, 0xffffe000, RZ, 0xc0, !PT ;  /* 0xffffe000a85a7812 */ /* 0x021fe200078ec0ff */
[----:B------:R-:W-:Y:S01]  /*2e60*/  BSSY B1, `(.L_x_40) ;  /* 0x000000a000017945 */ /* 0x000fe20003800000 */
[----:B------:R-:W-:-:S03]  /*2e70*/  ISETP.GT.AND P3, PT, R0, 0x9, P1 ;  /* 0x000000090000780c */ /* 0x000fc60000f64270 */
[----:B------:R-:W-:Y:S01]  /*2e80*/  FMUL R91, R90, R155 ;  /* 0x0000009b5a5b7220 */ /* 0x000fe20000400000 */
[----:B------:R-:W-:-:S03]  /*2e90*/  @P2 IMAD.MOV.U32 R90, RZ, RZ, R158 ;  /* 0x000000ffff5a2224 */ /* 0x000fc600078e009e */
[----:B------:R-:W-:Y:S01]  /*2ea0*/  FFMA R173, R92, R154, R91 ;  /* 0x0000009a5cad7223 */ /* 0x000fe2000000005b */
[----:B------:R-:W-:-:S04]  /*2eb0*/  @P2 IMAD.MOV.U32 R91, RZ, RZ, R159 ;  /* 0x000000ffff5b2224 */ /* 0x000fc800078e009f */
[----:B------:R-:W-:-:S05]  /*2ec0*/  F2FP.TF32.F32.PACK_B R173, R173 ;  /* 0x000000adffad723e */ /* 0x000fca00024050ff */
[----:B------:R0:W-:Y:S01]  /*2ed0*/  @P2 STG.E desc[UR36][R90.64+0x20], R173 ;  /* 0x000020ad5a002986 */ /* 0x0001e2000c101924 */
[----:B------:R-:W-:Y:S05]  /*2ee0*/  @!P3 BRA `(.L_x_41) ;  /* 0x000000000004b947 */ /* 0x000fea0003800000 */
[----:B------:R4:W5:Y:S02]  /*2ef0*/  LDG.E.LTC128B R168, desc[UR36][R162.64+0x24] ;  /* 0x00002424a2a87981 */ /* 0x000964000c1e1920 */
.L_x_41:
[----:B------:R-:W-:Y:S05]  /*2f00*/  BSYNC B1 ;  /* 0x0000000000017941 */ /* 0x000fea0003800000 */
.L_x_40:
[----:B0----5:R-:W-:Y:S01]  /*2f10*/  LOP3.LUT R90, R168, 0xffffe000, RZ, 0xc0, !PT ;  /* 0xffffe000a85a7812 */ /* 0x021fe200078ec0ff */
[----:B------:R-:W-:Y:S01]  /*2f20*/  @P3 IMAD.MOV.U32 R91, RZ, RZ, R159 ;  /* 0x000000ffff5b3224 */ /* 0x000fe200078e009f */
[----:B------:R-:W-:Y:S01]  /*2f30*/  ISETP.GT.AND P2, PT, R0, 0x8, P0 ;  /* 0x000000080000780c */ /* 0x000fe20000744270 */
[----:B------:R-:W-:Y:S02]  /*2f40*/  BSSY B1, `(.L_x_42) ;  /* 0x0000008000017945 */ /* 0x000fe40003800000 */
[----:B------:R-:W-:-:S04]  /*2f50*/  FMUL R90, R90, R155 ;  /* 0x0000009b5a5a7220 */ /* 0x000fc80000400000 */
[----:B------:R-:W-:Y:S01]  /*2f60*/  FFMA R93, R93, R154, R90 ;  /* 0x0000009a5d5d7223 */ /* 0x000fe2000000005a */
[----:B------:R-:W-:-:S04]  /*2f70*/  @P3 IMAD.MOV.U32 R90, RZ, RZ, R158 ;  /* 0x000000ffff5a3224 */ /* 0x000fc800078e009e */
[----:B------:R-:W-:-:S05]  /*2f80*/  F2FP.TF32.F32.PACK_B R93, R93 ;  /* 0x0000005dff5d723e */ /* 0x000fca00024050ff */
[----:B------:R0:W-:Y:S01]  /*2f90*/  @P3 STG.E desc[UR36][R90.64+0x24], R93 ;  /* 0x0000245d5a003986 */ /* 0x0001e2000c101924 */
[----:B------:R-:W-:Y:S05]  /*2fa0*/  @!P2 BRA `(.L_x_43) ;  /* 0x000000000004a947 */ /* 0x000fea0003800000 */
[----:B------:R0:W5:Y:S02]  /*2fb0*/  LDG.E.LTC128B R168, desc[UR36][R88.64+0x20] ;  /* 0x0000202458a87981 */ /* 0x000164000c1e1920 */
.L_x_43:
[----:B------:R-:W-:Y:S05]  /*2fc0*/  BSYNC B1 ;  /* 0x0000000000017941 */ /* 0x000fea0003800000 */
.L_x_42:
        /* <DEDUP_REMOVED lines=11> */
.L_x_45:
[----:B------:R-:W-:Y:S05]  /*3080*/  BSYNC B1 ;  /* 0x0000000000017941 */ /* 0x000fea0003800000 */
.L_x_44:
        /* <DEDUP_REMOVED lines=11> */
.L_x_47:
[----:B------:R-:W-:Y:S05]  /*3140*/  BSYNC B1 ;  /* 0x0000000000017941 */ /* 0x000fea0003800000 */
.L_x_46:
        /* <DEDUP_REMOVED lines=11> */
.L_x_49:
[----:B------:R-:W-:Y:S05]  /*3200*/  BSYNC B1 ;  /* 0x0000000000017941 */ /* 0x000fea0003800000 */
.L_x_48:
        /* <DEDUP_REMOVED lines=11> */
.L_x_51:
[----:B------:R-:W-:Y:S05]  /*32c0*/  BSYNC B1 ;  /* 0x0000000000017941 */ /* 0x000fea0003800000 */
.L_x_50:
        /* <DEDUP_REMOVED lines=11> */
.L_x_53:
[----:B------:R-:W-:Y:S05]  /*3380*/  BSYNC B1 ;  /* 0x0000000000017941 */ /* 0x000fea0003800000 */
.L_x_52:
        /* <DEDUP_REMOVED lines=11> */
.L_x_55:
[----:B------:R-:W-:Y:S05]  /*3440*/  BSYNC B1 ;  /* 0x0000000000017941 */ /* 0x000fea0003800000 */
.L_x_54:
        /* <DEDUP_REMOVED lines=11> */
.L_x_57:
[----:B------:R-:W-:Y:S05]  /*3500*/  BSYNC B1 ;  /* 0x0000000000017941 */ /* 0x000fea0003800000 */
.L_x_56:
        /* <DEDUP_REMOVED lines=11> */
.L_x_59:
[----:B------:R-:W-:Y:S05]  /*35c0*/  BSYNC B1 ;  /* 0x0000000000017941 */ /* 0x000fea0003800000 */
.L_x_58:
        /* <DEDUP_REMOVED lines=11> */
.L_x_61:
[----:B------:R-:W-:Y:S05]  /*3680*/  BSYNC B1 ;  /* 0x0000000000017941 */ /* 0x000fea0003800000 */
.L_x_60:
        /* <DEDUP_REMOVED lines=11> */
.L_x_63:
[----:B------:R-:W-:Y:S05]  /*3740*/  BSYNC B1 ;  /* 0x0000000000017941 */ /* 0x000fea0003800000 */
.L_x_62:
        /* <DEDUP_REMOVED lines=11> */
.L_x_65:
[----:B------:R-:W-:Y:S05]  /*3800*/  BSYNC B1 ;  /* 0x0000000000017941 */ /* 0x000fea0003800000 */
.L_x_64:
        /* <DEDUP_REMOVED lines=11> */
.L_x_67:
[----:B------:R-:W-:Y:S05]  /*38c0*/  BSYNC B1 ;  /* 0x0000000000017941 */ /* 0x000fea0003800000 */
.L_x_66:
        /* <DEDUP_REMOVED lines=11> */
.L_x_69:
[----:B------:R-:W-:Y:S05]  /*3980*/  BSYNC B1 ;  /* 0x0000000000017941 */ /* 0x000fea0003800000 */
.L_x_68:
        /* <DEDUP_REMOVED lines=11> */
.L_x_71:
[----:B------:R-:W-:Y:S05]  /*3a40*/  BSYNC B1 ;  /* 0x0000000000017941 */ /* 0x000fea0003800000 */
.L_x_70:
        /* <DEDUP_REMOVED lines=11> */
.L_x_73:
[----:B------:R-:W-:Y:S05]  /*3b00*/  BSYNC B1 ;  /* 0x0000000000017941 */ /* 0x000fea0003800000 */
.L_x_72:
        /* <DEDUP_REMOVED lines=11> */
.L_x_75:
[----:B------:R-:W-:Y:S05]  /*3bc0*/  BSYNC B1 ;  /* 0x0000000000017941 */ /* 0x000fea0003800000 */
.L_x_74:
        /* <DEDUP_REMOVED lines=11> */
.L_x_77:
[----:B------:R-:W-:Y:S05]  /*3c80*/  BSYNC B1 ;  /* 0x0000000000017941 */ /* 0x000fea0003800000 */
.L_x_76:
        /* <DEDUP_REMOVED lines=11> */
.L_x_79:
[----:B------:R-:W-:Y:S05]  /*3d40*/  BSYNC B1 ;  /* 0x0000000000017941 */ /* 0x000fea0003800000 */
.L_x_78:
        /* <DEDUP_REMOVED lines=11> */
.L_x_81:
[----:B------:R-:W-:Y:S05]  /*3e00*/  BSYNC B1 ;  /* 0x0000000000017941 */ /* 0x000fea0003800000 */
.L_x_80:
        /* <DEDUP_REMOVED lines=11> */
.L_x_83:
[----:B------:R-:W-:Y:S05]  /*3ec0*/  BSYNC B1 ;  /* 0x0000000000017941 */ /* 0x000fea0003800000 */
.L_x_82:
        /* <DEDUP_REMOVED lines=11> */
.L_x_85:
[----:B------:R-:W-:Y:S05]  /*3f80*/  BSYNC B1 ;  /* 0x0000000000017941 */ /* 0x000fea0003800000 */
.L_x_84:
        /* <DEDUP_REMOVED lines=11> */
.L_x_87:
[----:B------:R-:W-:Y:S05]  /*4040*/  BSYNC B1 ;  /* 0x0000000000017941 */ /* 0x000fea0003800000 */
.L_x_86:
        /* <DEDUP_REMOVED lines=11> */
.L_x_89:
[----:B------:R-:W-:Y:S05]  /*4100*/  BSYNC B1 ;  /* 0x0000000000017941 */ /* 0x000fea0003800000 */
.L_x_88:
        /* <DEDUP_REMOVED lines=11> */
.L_x_91:
[----:B------:R-:W-:Y:S05]  /*41c0*/  BSYNC B1 ;  /* 0x0000000000017941 */ /* 0x000fea0003800000 */
.L_x_90:
        /* <DEDUP_REMOVED lines=11> */
.L_x_93:
[----:B------:R-:W-:Y:S05]  /*4280*/  BSYNC B1 ;  /* 0x0000000000017941 */ /* 0x000fea0003800000 */
.L_x_92:
        /* <DEDUP_REMOVED lines=11> */
.L_x_95:
[----:B------:R-:W-:Y:S05]  /*4340*/  BSYNC B1 ;  /* 0x0000000000017941 */ /* 0x000fea0003800000 */
.L_x_94:
        /* <DEDUP_REMOVED lines=11> */
.L_x_97:
[----:B------:R-:W-:Y:S05]  /*4400*/  BSYNC B1 ;  /* 0x0000000000017941 */ /* 0x000fea0003800000 */
.L_x_96:
        /* <DEDUP_REMOVED lines=11> */
.L_x_99:
[----:B------:R-:W-:Y:S05]  /*44c0*/  BSYNC B1 ;  /* 0x0000000000017941 */ /* 0x000fea0003800000 */
.L_x_98:
        /* <DEDUP_REMOVED lines=11> */
.L_x_101:
[----:B------:R-:W-:Y:S05]  /*4580*/  BSYNC B1 ;  /* 0x0000000000017941 */ /* 0x000fea0003800000 */
.L_x_100:
        /* <DEDUP_REMOVED lines=11> */
.L_x_103:
[----:B------:R-:W-:Y:S05]  /*4640*/  BSYNC B1 ;  /* 0x0000000000017941 */ /* 0x000fea0003800000 */
.L_x_102:
        /* <DEDUP_REMOVED lines=11> */
.L_x_105:
[----:B------:R-:W-:Y:S05]  /*4700*/  BSYNC B1 ;  /* 0x0000000000017941 */ /* 0x000fea0003800000 */
.L_x_104:
        /* <DEDUP_REMOVED lines=11> */
.L_x_107:
[----:B------:R-:W-:Y:S05]  /*47c0*/  BSYNC B1 ;  /* 0x0000000000017941 */ /* 0x000fea0003800000 */
.L_x_106:
        /* <DEDUP_REMOVED lines=11> */
.L_x_109:
[----:B------:R-:W-:Y:S05]  /*4880*/  BSYNC B1 ;  /* 0x0000000000017941 */ /* 0x000fea0003800000 */
.L_x_108:
        /* <DEDUP_REMOVED lines=11> */
.L_x_111:
[----:B------:R-:W-:Y:S05]  /*4940*/  BSYNC B1 ;  /* 0x0000000000017941 */ /* 0x000fea0003800000 */
.L_x_110:
        /* <DEDUP_REMOVED lines=11> */
.L_x_113:
[----:B------:R-:W-:Y:S05]  /*4a00*/  BSYNC B1 ;  /* 0x0000000000017941 */ /* 0x000fea0003800000 */
.L_x_112:
        /* <DEDUP_REMOVED lines=11> */
.L_x_115:
[----:B------:R-:W-:Y:S05]  /*4ac0*/  BSYNC B1 ;  /* 0x0000000000017941 */ /* 0x000fea0003800000 */
.L_x_114:
        /* <DEDUP_REMOVED lines=11> */
.L_x_117:
[----:B------:R-:W-:Y:S05]  /*4b80*/  BSYNC B1 ;  /* 0x0000000000017941 */ /* 0x000fea0003800000 */
.L_x_116:
        /* <DEDUP_REMOVED lines=11> */
.L_x_119:
[----:B------:R-:W-:Y:S05]  /*4c40*/  BSYNC B1 ;  /* 0x0000000000017941 */ /* 0x000fea0003800000 */
.L_x_118:
        /* <DEDUP_REMOVED lines=11> */
.L_x_121:
[----:B------:R-:W-:Y:S05]  /*4d00*/  BSYNC B1 ;  /* 0x0000000000017941 */ /* 0x000fea0003800000 */
.L_x_120:
        /* <DEDUP_REMOVED lines=11> */
.L_x_123:
[----:B------:R-:W-:Y:S05]  /*4dc0*/  BSYNC B1 ;  /* 0x0000000000017941 */ /* 0x000fea0003800000 */
.L_x_122:
        /* <DEDUP_REMOVED lines=11> */
.L_x_125:
[----:B------:R-:W-:Y:S05]  /*4e80*/  BSYNC B1 ;  /* 0x0000000000017941 */ /* 0x000fea0003800000 */
.L_x_124:
        /* <DEDUP_REMOVED lines=11> */
.L_x_127:
[----:B------:R-:W-:Y:S05]  /*4f40*/  BSYNC B1 ;  /* 0x0000000000017941 */ /* 0x000fea0003800000 */
.L_x_126:
        /* <DEDUP_REMOVED lines=11> */
.L_x_129:
[----:B------:R-:W-:Y:S05]  /*5000*/  BSYNC B1 ;  /* 0x0000000000017941 */ /* 0x000fea0003800000 */
.L_x_128:
        /* <DEDUP_REMOVED lines=11> */
.L_x_131:
[----:B------:R-:W-:Y:S05]  /*50c0*/  BSYNC B1 ;  /* 0x0000000000017941 */ /* 0x000fea0003800000 */
.L_x_130:
        /* <DEDUP_REMOVED lines=11> */
.L_x_133:
[----:B------:R-:W-:Y:S05]  /*5180*/  BSYNC B1 ;  /* 0x0000000000017941 */ /* 0x000fea0003800000 */
.L_x_132:
        /* <DEDUP_REMOVED lines=11> */
.L_x_135:
[----:B------:R-:W-:Y:S05]  /*5240*/  BSYNC B1 ;  /* 0x0000000000017941 */ /* 0x000fea0003800000 */
.L_x_134:
        /* <DEDUP_REMOVED lines=11> */
.L_x_137:
[----:B------:R-:W-:Y:S05]  /*5300*/  BSYNC B1 ;  /* 0x0000000000017941 */ /* 0x000fea0003800000 */
.L_x_136:
        /* <DEDUP_REMOVED lines=11> */
.L_x_139:
[----:B------:R-:W-:Y:S05]  /*53c0*/  BSYNC B1 ;  /* 0x0000000000017941 */ /* 0x000fea0003800000 */
.L_x_138:
        /* <DEDUP_REMOVED lines=11> */
.L_x_141:
[----:B------:R-:W-:Y:S05]  /*5480*/  BSYNC B1 ;  /* 0x0000000000017941 */ /* 0x000fea0003800000 */
.L_x_140:
        /* <DEDUP_REMOVED lines=11> */
.L_x_143:
[----:B------:R-:W-:Y:S05]  /*5540*/  BSYNC B1 ;  /* 0x0000000000017941 */ /* 0x000fea0003800000 */
.L_x_142:
        /* <DEDUP_REMOVED lines=11> */
.L_x_145:
[----:B------:R-:W-:Y:S05]  /*5600*/  BSYNC B1 ;  /* 0x0000000000017941 */ /* 0x000fea0003800000 */
.L_x_144:
        /* <DEDUP_REMOVED lines=11> */
.L_x_147:
[----:B------:R-:W-:Y:S05]  /*56c0*/  BSYNC B1 ;  /* 0x0000000000017941 */ /* 0x000fea0003800000 */
.L_x_146:
        /* <DEDUP_REMOVED lines=11> */
.L_x_149:
[----:B------:R-:W-:Y:S05]  /*5780*/  BSYNC B1 ;  /* 0x0000000000017941 */ /* 0x000fea0003800000 */
.L_x_148:
        /* <DEDUP_REMOVED lines=11> */
.L_x_151:
[----:B------:R-:W-:Y:S05]  /*5840*/  BSYNC B1 ;  /* 0x0000000000017941 */ /* 0x000fea0003800000 */
.L_x_150:
        /* <DEDUP_REMOVED lines=11> */
.L_x_153:
[----:B------:R-:W-:Y:S05]  /*5900*/  BSYNC B1 ;  /* 0x0000000000017941 */ /* 0x000fea0003800000 */
.L_x_152:
        /* <DEDUP_REMOVED lines=11> */
.L_x_155:
[----:B------:R-:W-:Y:S05]  /*59c0*/  BSYNC B1 ;  /* 0x0000000000017941 */ /* 0x000fea0003800000 */
.L_x_154:
[----:B0----5:R-:W-:Y:S01]  /*59d0*/  LOP3.LUT R90, R168, 0xffffe000, RZ, 0xc0, !PT ;  /* 0xffffe000a85a7812 */ /* 0x021fe200078ec0ff */
[----:B------:R-:W-:Y:S01]  /*59e0*/  BSSY B1, `(.L_x_156) ;  /* 0x000000d000017945 */ /* 0x000fe20003800000 */
[----:B------:R-:W-:-:S03]  /*59f0*/  IADD3 R165, P1, R165, 0x80, RZ ;  /* 0x00000080a5a57810 */ /* 0x000fc60007f3e0ff */
[----:B------:R-:W-:Y:S01]  /*5a00*/  FMUL R91, R90, R155 ;  /* 0x0000009b5a5b7220 */ /* 0x000fe20000400000 */
[----:B------:R-:W-:Y:S02]  /*5a10*/  @P2 IMAD.MOV.U32 R90, RZ, RZ, R170 ;  /* 0x000000ffff5a2224 */ /* 0x000fe400078e00aa */
[----:B------:R-:W-:Y:S02]  /*5a20*/  IMAD.X R153, RZ, RZ, R153, P1 ;  /* 0x000000ffff997224 */ /* 0x000fe400008e0699 */
[----:B------:R-:W-:Y:S01]  /*5a30*/  FFMA R93, R150, R154, R91 ;  /* 0x0000009a965d7223 */ /* 0x000fe2000000005b */
[----:B------:R-:W-:Y:S01]  /*5a40*/  @P2 IMAD.MOV.U32 R91, RZ, RZ, R171 ;  /* 0x000000ffff5b2224 */ /* 0x000fe200078e00ab */
[----:B------:R-:W-:Y:S01]  /*5a50*/  ISETP.GT.AND P1, PT, R0, 0x79, P0 ;  /* 0x000000790000780c */ /* 0x000fe20000724270 */
[----:B------:R-:W-:Y:S02]  /*5a60*/  IMAD R92, R153, R12, RZ ;  /* 0x0000000c995c7224 */ /* 0x000fe400078e02ff */
[----:B------:R-:W-:-:S05]  /*5a70*/  F2FP.TF32.F32.PACK_B R93, R93 ;  /* 0x0000005dff5d723e */ /* 0x000fca00024050ff */
[----:B------:R0:W-:Y:S05]  /*5a80*/  @P2 STG.E desc[UR36][R90.64+0x1e0], R93 ;  /* 0x0001e05d5a002986 */ /* 0x0001ea000c101924 */
[----:B------:R-:W-:Y:S05]  /*5a90*/  @!P1 BRA `(.L_x_157) ;  /* 0x0000000000049947 */ /* 0x000fea0003800000 */
[----:B------:R0:W5:Y:S02]  /*5aa0*/  LDG.E.LTC128B R168, desc[UR36][R88.64+0x1e4] ;  /* 0x0001e42458a87981 */ /* 0x000164000c1e1920 */
.L_x_157:
[----:B------:R-:W-:Y:S05]  /*5ab0*/  BSYNC B1 ;  /* 0x0000000000017941 */ /* 0x000fea0003800000 */
.L_x_156:
[----:B0----5:R-:W-:Y:S01]  /*5ac0*/  LOP3.LUT R90, R168, 0xffffe000, RZ, 0xc0, !PT ;  /* 0xffffe000a85a7812 */ /* 0x021fe200078ec0ff */
[----:B------:R-:W-:Y:S01]  /*5ad0*/  IMAD R99, R165, R13, R92 ;  /* 0x0000000da5637224 */ /* 0x000fe200078e025c */
[----:B------:R-:W-:Y:S01]  /*5ae0*/  ISETP.GT.AND P0, PT, R157, 0x80, PT ;  /* 0x000000809d00780c */ /* 0x000fe20003f04270 */
[----:B--2---:R-:W-:-:S04]  /*5af0*/  IMAD.WIDE.U32 R88, R165, R12, R20 ;  /* 0x0000000ca5587225 */ /* 0x004fc800078e0014 */
[----:B------:R-:W-:Y:S01]  /*5b00*/  FMUL R90, R90, R155 ;  /* 0x0000009b5a5a7220 */ /* 0x000fe20000400000 */
[----:B------:R-:W-:Y:S01]  /*5b10*/  ISETP.GT.AND P2, PT, R0, RZ, P0 ;  /* 0x000000ff0000720c */ /* 0x000fe20000744270 */
[----:B------:R-:W-:Y:S02]  /*5b20*/  IMAD.IADD R13, R89, 0x1, R99 ;  /* 0x00000001590d7824 */ /* 0x000fe400078e0263 */
[----:B------:R-:W-:Y:S01]  /*5b30*/  FFMA R151, R151, R154, R90 ;  /* 0x0000009a97977223 */ /* 0x000fe2000000005a */
[----:B------:R-:W-:-:S04]  /*5b40*/  LEA R90, P3, R88, R8, 0x2 ;  /* 0x00000008585a7211 */ /* 0x000fc800078610ff */
[----:B------:R-:W-:Y:S02]  /*5b50*/  F2FP.TF32.F32.PACK_B R151, R151 ;  /* 0x00000097ff97723e */ /* 0x000fe400024050ff */
[----:B------:R-:W-:-:S03]  /*5b60*/  LEA.HI.X R91, R88, R9, R13, 0x2, P3 ;  /* 0x00000009585b7211 */ /* 0x000fc600018f140d */
[----:B------:R0:W-:Y:S04]  /*5b70*/  @P1 STG.E desc[UR36][R170.64+0x1e4], R151 ;  /* 0x0001e497aa001986 */ /* 0x0001e8000c101924 */
[----:B------:R-:W2:Y:S01]  /*5b80*/  @P2 LDG.E.LTC128B R168, desc[UR36][R90.64] ;  /* 0x000000245aa82981 */ /* 0x000ea2000c1e1920 */
[----:B------:R-:W-:Y:S01]  /*5b90*/  IMAD.WIDE.U32 R88, R165, R12, R6 ;  /* 0x0000000ca5587225 */ /* 0x000fe200078e0006 */
[----:B------:R-:W-:Y:S01]  /*5ba0*/  SHF.L.U64.HI R97, R4, 0x9, R5 ;  /* 0x0000000904617819 */ /* 0x000fe20000010205 */
[----:B------:R-:W-:Y:S01]  /*5bb0*/  BSSY B1, `(.L_x_158) ;  /* 0x0000012000017945 */ /* 0x000fe20003800000 */
[----:B------:R-:W-:Y:S01]  /*5bc0*/  ISETP.GT.AND P3, PT, R0, 0x1, P0 ;  /* 0x000000010000780c */ /* 0x000fe20000764270 */
[----:B------:R-:W-:Y:S02]  /*5bd0*/  IMAD.IADD R89, R99, 0x1, R89 ;  /* 0x0000000163597824 */ /* 0x000fe400078e0259 */
[----:B------:R-:W-:-:S02]  /*5be0*/  IMAD.SHL.U32 R95, R4, 0x200, RZ ;  /* 0x00000200045f7824 */ /* 0x000fc400078e00ff */
[----:B------:R-:W-:Y:S01]  /*5bf0*/  IMAD.WIDE.U32 R160, R165, R12, R160 ;  /* 0x0000000ca5a07225 */ /* 0x000fe200078e00a0 */
[----:B--2---:R-:W-:-:S05]  /*5c00*/  LOP3.LUT R92, R168, 0xffffe000, RZ, 0xc0, !PT ;  /* 0xffffe000a85c7812 */ /* 0x004fca00078ec0ff */
[----:B------:R-:W-:Y:S01]  /*5c10*/  FMUL R13, R92, R155 ;  /* 0x0000009b5c0d7220 */ /* 0x000fe20000400000 */
[----:B------:R-:W-:Y:S01]  /*5c20*/  IMAD.WIDE.U32 R92, R23, R10, R88 ;  /* 0x0000000a175c7225 */ /* 0x000fe200078e0058 */
[----:B------:R-:W-:-:S03]  /*5c30*/  IADD3 R88, P1, R95, R158, RZ ;  /* 0x0000009e5f587210 */ /* 0x000fc60007f3e0ff */
[----:B------:R-:W-:Y:S01]  /*5c40*/  FFMA R13, R24, R154, R13 ;  /* 0x0000009a180d7223 */ /* 0x000fe2000000000d */
[----:B------:R-:W-:Y:S01]  /*5c50*/  IMAD.IADD R5, R11, 0x1, R93 ;  /* 0x000000010b057824 */ /* 0x000fe200078e025d */
[C---:B------:R-:W-:Y:S01]  /*5c60*/  LEA R4, P4, R92.reuse, R8, 0x2 ;  /* 0x000000085c047211 */ /* 0x040fe200078810ff */
[----:B------:R-:W-:Y:S02]  /*5c70*/  IMAD.X R89, R97, 0x1, R159, P1 ;  /* 0x0000000161597824 */ /* 0x000fe400008e069f */
[----:B------:R-:W-:Y:S02]  /*5c80*/  F2FP.TF32.F32.PACK_B R13, R13 ;  /* 0x0000000dff0d723e */ /* 0x000fe400024050ff */
[----:B------:R-:W-:-:S03]  /*5c90*/  LEA.HI.X R5, R92, R9, R5, 0x2, P4 ;  /* 0x000000095c057211 */ /* 0x000fc600020f1405 */
[----:B------:R0:W-:Y:S01]  /*5ca0*/  @P2 STG.E desc[UR36][R88.64], R13 ;  /* 0x0000000d58002986 */ /* 0x0001e2000c101924 */
[----:B------:R-:W-:Y:S05]  /*5cb0*/  @!P3 BRA `(.L_x_159) ;  /* 0x000000000004b947 */ /* 0x000fea0003800000 */
[----:B------:R2:W5:Y:S02]  /*5cc0*/  LDG.E.LTC128B R168, desc[UR36][R4.64+0x4] ;  /* 0x0000042404a87981 */ /* 0x000564000c1e1920 */
.L_x_159:
[----:B------:R-:W-:Y:S05]  /*5cd0*/  BSYNC B1 ;  /* 0x0000000000017941 */ /* 0x000fea0003800000 */
.L_x_158:
[----:B-----5:R-:W-:Y:S01]  /*5ce0*/  LOP3.LUT R12, R168, 0xffffe000, RZ, 0xc0, !PT ;  /* 0xffffe000a80c7812 */ /* 0x020fe200078ec0ff */
[----:B------:R-:W-:Y:S01]  /*5cf0*/  IMAD.IADD R99, R99, 0x1, R161 ;  /* 0x0000000163637824 */ /* 0x000fe200078e02a1 */
[-C--:B------:R-:W-:Y:S01]  /*5d00*/  IADD3 R14, P2, R14, R160.reuse, RZ ;  /* 0x000000a00e0e7210 */ /* 0x080fe20007f5e0ff */
[----:B------:R-:W-:Y:S01]  /*5d10*/  @P3 IMAD.MOV.U32 R15, RZ, RZ, R89 ;  /* 0x000000ffff0f3224 */ /* 0x000fe200078e0059 */
[----:B------:R-:W-:Y:S01]  /*5d20*/  ISETP.GT.AND P1, PT, R157, 0x88, PT ;  /* 0x000000889d00780c */ /* 0x000fe20003f24270 */
[----:B------:R-:W-:Y:S01]  /*5d30*/  FMUL R20, R12, R155 ;  /* 0x0000009b0c147220 */ /* 0x000fe20000400000 */
[----:B------:R-:W-:Y:S01]  /*5d40*/  IADD3 R12, P4, R6, R160, RZ ;  /* 0x000000a0060c7210 */ /* 0x000fe20007f9e0ff */
[----:B------:R-:W-:Y:S02]  /*5d50*/  BSSY B1, `(.L_x_160) ;  /* 0x000000d000017945 */ /* 0x000fe40003800000 */
[----:B------:R-:W-:Y:S01]  /*5d60*/  FFMA R25, R25, R154, R20 ;  /* 0x0000009a19197223 */ /* 0x000fe20000000014 */
[----:B------:R-:W-:Y:S01]  /*5d70*/  IMAD.X R20, R99, 0x1, R21, P2 ;  /* 0x0000000163147824 */ /* 0x000fe200010e0615 */
[----:B------:R-:W-:Y:S01]  /*5d80*/  ISETP.GT.AND P2, PT, R0, RZ, P1 ;  /* 0x000000ff0000720c */ /* 0x000fe20000f44270 */
[----:B0-----:R-:W-:Y:S01]  /*5d90*/  IMAD.X R13, R7, 0x1, R99, P4 ;  /* 0x00000001070d7824 */ /* 0x001fe200020e0663 */
[----:B------:R-:W-:-:S02]  /*5da0*/  LEA R6, P4, R14, R8, 0x2 ;  /* 0x000000080e067211 */ /* 0x000fc400078810ff */
[----:B------:R-:W-:Y:S01]  /*5db0*/  F2FP.TF32.F32.PACK_B R25, R25 ;  /* 0x00000019ff19723e */ /* 0x000fe200024050ff */
[----:B------:R-:W-:Y:S01]  /*5dc0*/  IMAD.WIDE.U32 R12, R23, R10, R12 ;  /* 0x0000000a170c7225 */ /* 0x000fe200078e000c */
[----:B------:R-:W-:-:S03]  /*5dd0*/  LEA.HI.X R7, R14, R9, R20, 0x2, P4 ;  /* 0x000000090e077211 */ /* 0x000fc600020f1414 */
[----:B------:R-:W-:-:S05]  /*5de0*/  @P3 IMAD.MOV.U32 R14, RZ, RZ, R88 ;  /* 0x000000ffff0e3224 */ /* 0x000fca00078e0058 */
[----:B------:R0:W-:Y:S01]  /*5df0*/  @P3 STG.E desc[UR36][R14.64+0x4], R25 ;  /* 0x000004190e003986 */ /* 0x0001e2000c101924 */
[----:B------:R-:W-:Y:S05]  /*5e00*/  @!P2 BRA `(.L_x_161) ;  /* 0x000000000004a947 */ /* 0x000fea0003800000 */
[----:B------:R0:W5:Y:S02]  /*5e10*/  LDG.E.LTC128B R168, desc[UR36][R6.64] ;  /* 0x0000002406a87981 */ /* 0x000164000c1e1920 */
.L_x_161:
[----:B------:R-:W-:Y:S05]  /*5e20*/  BSYNC B1 ;  /* 0x0000000000017941 */ /* 0x000fea0003800000 */
.L_x_160:
[----:B0----5:R-:W-:Y:S01]  /*5e30*/  LOP3.LUT R6, R168, 0xffffe000, RZ, 0xc0, !PT ;  /* 0xffffe000a8067812 */ /* 0x021fe200078ec0ff */
[----:B------:R-:W-:Y:S01]  /*5e40*/  IMAD.IADD R11, R11, 0x1, R13 ;  /* 0x000000010b0b7824 */ /* 0x000fe200078e020d */
[----:B------:R-:W-:Y:S01]  /*5e50*/  LEA R8, P4, R12, R8, 0x2 ;  /* 0x000000080c087211 */ /* 0x000fe200078810ff */
[----:B------:R-:W-:Y:S02]  /*5e60*/  BSSY B1, `(.L_x_162) ;  /* 0x000000b000017945 */ /* 0x000fe40003800000 */
[----:B------:R-:W-:Y:S01]  /*5e70*/  FMUL R7, R6, R155 ;  /* 0x0000009b06077220 */ /* 0x000fe20000400000 */
[----:B------:R-:W-:Y:S02]  /*5e80*/  IADD3 R6, P3, R88, R169, RZ ;  /* 0x000000a958067210 */ /* 0x000fe40007f7e0ff */
[----:B------:R-:W-:Y:S01]  /*5e90*/  LEA.HI.X R9, R12, R9, R11, 0x2, P4 ;  /* 0x000000090c097211 */ /* 0x000fe200020f140b */
[----:B------:R-:W-:Y:S01]  /*5ea0*/  FFMA R13, R26, R154, R7 ;  /* 0x0000009a1a0d7223 */ /* 0x000fe20000000007 */
[----:B------:R-:W-:Y:S01]  /*5eb0*/  ISETP.GT.AND P4, PT, R0, 0x1, P1 ;  /* 0x000000010000780c */ /* 0x000fe20000f84270 */
[----:B------:R-:W-:-:S03]  /*5ec0*/  IMAD.X R7, R89, 0x1, R167, P3 ;  /* 0x0000000159077824 */ /* 0x000fc600018e06a7 */
[----:B------:R-:W-:-:S05]  /*5ed0*/  F2FP.TF32.F32.PACK_B R13, R13 ;  /* 0x0000000dff0d723e */ /* 0x000fca00024050ff */
[----:B------:R0:W-:Y:S04]  /*5ee0*/  @P2 STG.E desc[UR36][R6.64], R13 ;  /* 0x0000000d06002986 */ /* 0x0001e8000c101924 */
[----:B------:R-:W-:Y:S05]  /*5ef0*/  @!P4 BRA `(.L_x_163) ;  /* 0x000000000004c947 */ /* 0x000fea0003800000 */
[----:B------:R0:W5:Y:S02]  /*5f00*/  LDG.E.LTC128B R168, desc[UR36][R8.64+0x4] ;  /* 0x0000042408a87981 */ /* 0x000164000c1e1920 */
.L_x_163:
[----:B------:R-:W-:Y:S05]  /*5f10*/  BSYNC B1 ;  /* 0x0000000000017941 */ /* 0x000fea0003800000 */
.L_x_162:
[----:B-----5:R-:W-:Y:S01]  /*5f20*/  LOP3.LUT R10, R168, 0xffffe000, RZ, 0xc0, !PT ;  /* 0xffffe000a80a7812 */ /* 0x020fe200078ec0ff */
[----:B------:R-:W-:Y:S01]  /*5f30*/  BSSY B1, `(.L_x_164) ;  /* 0x0000008000017945 */ /* 0x000fe20003800000 */
[----:B------:R-:W-:-:S03]  /*5f40*/  ISETP.GT.AND P2, PT, R0, 0x8, P0 ;  /* 0x000000080000780c */ /* 0x000fc60000744270 */
[----:B------:R-:W-:-:S04]  /*5f50*/  FMUL R10, R10, R155 ;  /* 0x0000009b0a0a7220 */ /* 0x000fc80000400000 */
[----:B------:R-:W-:-:S05]  /*5f60*/  FFMA R27, R27, R154, R10 ;  /* 0x0000009a1b1b7223 */ /* 0x000fca000000000a */
[----:B------:R-:W-:-:S05]  /*5f70*/  F2FP.TF32.F32.PACK_B R27, R27 ;  /* 0x0000001bff1b723e */ /* 0x000fca00024050ff */
[----:B------:R0:W-:Y:S01]  /*5f80*/  @P4 STG.E desc[UR36][R6.64+0x4], R27 ;  /* 0x0000041b06004986 */ /* 0x0001e2000c101924 */
[----:B------:R-:W-:Y:S05]  /*5f90*/  @!P2 BRA `(.L_x_165) ;  /* 0x000000000004a947 */ /* 0x000fea0003800000 */
[----:B------:R0:W5:Y:S02]  /*5fa0*/  LDG.E.LTC128B R168, desc[UR36][R4.64+0x20] ;  /* 0x0000202404a87981 */ /* 0x000164000c1e1920 */
.L_x_165:
[----:B------:R-:W-:Y:S05]  /*5fb0*/  BSYNC B1 ;  /* 0x0000000000017941 */ /* 0x000fea0003800000 */
.L_x_164:
[----:B0----5:R-:W-:Y:S01]  /*5fc0*/  LOP3.LUT R6, R168, 0xffffe000, RZ, 0xc0, !PT ;  /* 0xffffe000a8067812 */ /* 0x021fe200078ec0ff */
[----:B------:R-:W-:Y:S01]  /*5fd0*/  BSSY B1, `(.L_x_166) ;  /* 0x000000a000017945 */ /* 0x000fe20003800000 */
[----:B------:R-:W-:-:S03]  /*5fe0*/  ISETP.GT.AND P4, PT, R0, 0x9, P0 ;  /* 0x000000090000780c */ /* 0x000fc60000784270 */
[----:B------:R-:W-:Y:S01]  /*5ff0*/  FMUL R7, R6, R155 ;  /* 0x0000009b06077220 */ /* 0x000fe20000400000 */
[----:B------:R-:W-:-:S03]  /*6000*/  IMAD.MOV.U32 R6, RZ, RZ, R88 ;  /* 0x000000ffff067224 */ /* 0x000fc600078e0058 */
[----:B------:R-:W-:Y:S01]  /*6010*/  FFMA R11, R28, R154, R7 ;  /* 0x0000009a1c0b7223 */ /* 0x000fe20000000007 */
[----:B------:R-:W-:-:S04]  /*6020*/  IMAD.MOV.U32 R7, RZ, RZ, R89 ;  /* 0x000000ffff077224 */ /* 0x000fc800078e0059 */
[----:B------:R-:W-:-:S05]  /*6030*/  F2FP.TF32.F32.PACK_B R11, R11 ;  /* 0x0000000bff0b723e */ /* 0x000fca00024050ff */
[----:B------:R0:W-:Y:S01]  /*6040*/  @P2 STG.E desc[UR36][R6.64+0x20], R11 ;  /* 0x0000200b06002986 */ /* 0x0001e2000c101924 */
[----:B------:R-:W-:Y:S05]  /*6050*/  @!P4 BRA `(.L_x_167) ;  /* 0x000000000004c947 */ /* 0x000fea0003800000 */
[----:B------:R0:W5:Y:S02]  /*6060*/  LDG.E.LTC128B R168, desc[UR36][R4.64+0x24] ;  /* 0x0000242404a87981 */ /* 0x000164000c1e1920 */
.L_x_167:
[----:B------:R-:W-:Y:S05]  /*6070*/  BSYNC B1 ;  /* 0x0000000000017941 */ /* 0x000fea0003800000 */
.L_x_166:
        /* <DEDUP_REMOVED lines=9> */
.L_x_169:
[----:B------:R-:W-:Y:S05]  /*6110*/  BSYNC B1 ;  /* 0x0000000000017941 */ /* 0x000fea0003800000 */
.L_x_168:
[----:B-----5:R-:W-:Y:S01]  /*6120*/  LOP3.LUT R10, R168, 0xffffe000, RZ, 0xc0, !PT ;  /* 0xffffe000a80a7812 */ /* 0x020fe200078ec0ff */
[----:B------:R-:W-:Y:S01]  /*6130*/  BSSY B1, `(.L_x_170) ;  /* 0x000000a000017945 */ /* 0x000fe20003800000 */
[----:B------:R-:W-:-:S03]  /*6140*/  ISETP.GT.AND P2, PT, R0, 0x9, P1 ;  /* 0x000000090000780c */ /* 0x000fc60000f44270 */
[----:B0-----:R-:W-:Y:S01]  /*6150*/  FMUL R11, R10, R155 ;  /* 0x0000009b0a0b7220 */ /* 0x001fe20000400000 */
[----:B------:R-:W-:-:S03]  /*6160*/  IADD3 R10, P4, R169, R88, RZ ;  /* 0x00000058a90a7210 */ /* 0x000fc60007f9e0ff */
[----:B------:R-:W-:Y:S02]  /*6170*/  FFMA R13, R30, R154, R11 ;  /* 0x0000009a1e0d7223 */ /* 0x000fe4000000000b */
[----:B------:R-:W-:-:S03]  /*6180*/  IMAD.X R11, R167, 0x1, R89, P4 ;  /* 0x00000001a70b7824 */ /* 0x000fc600020e0659 */
[----:B------:R-:W-:-:S05]  /*6190*/  F2FP.TF32.F32.PACK_B R13, R13 ;  /* 0x0000000dff0d723e */ /* 0x000fca00024050ff */
[----:B------:R0:W-:Y:S01]  /*61a0*/  @P3 STG.E desc[UR36][R10.64+0x20], R13 ;  /* 0x0000200d0a003986 */ /* 0x0001e2000c101924 */
[----:B------:R-:W-:Y:S05]  /*61b0*/  @!P2 BRA `(.L_x_171) ;  /* 0x000000000004a947 */ /* 0x000fea0003800000 */
[----:B------:R0:W5:Y:S02]  /*61c0*/  LDG.E.LTC128B R168, desc[UR36][R8.64+0x24] ;  /* 0x0000242408a87981 */ /* 0x000164000c1e1920 */
.L_x_171:
[----:B------:R-:W-:Y:S05]  /*61d0*/  BSYNC B1 ;  /* 0x0000000000017941 */ /* 0x000fea0003800000 */
.L_x_170:
[----:B0----5:R-:W-:Y:S01]  /*61e0*/  LOP3.LUT R10, R168, 0xffffe000, RZ, 0xc0, !PT ;  /* 0xffffe000a80a7812 */ /* 0x021fe200078ec0ff */
[----:B------:R-:W-:Y:S04]  /*61f0*/  BSSY B1, `(.L_x_172) ;  /* 0x000000a000017945 */ /* 0x000fe80003800000 */
[----:B------:R-:W-:Y:S01]  /*6200*/  FMUL R12, R10, R155 ;  /* 0x0000009b0a0c7220 */ /* 0x000fe20000400000 */
[----:B------:R-:W-:-:S03]  /*6210*/  IADD3 R10, P3, P4, R169, R158, R95 ;  /* 0x0000009ea90a7210 */ /* 0x000fc60007c7e05f */
[----:B------:R-:W-:Y:S01]  /*6220*/  FFMA R31, R31, R154, R12 ;  /* 0x0000009a1f1f7223 */ /* 0x000fe2000000000c */
[----:B------:R-:W-:Y:S02]  /*6230*/  IADD3.X R11, R167, R159, R97, P3, P4 ;  /* 0x0000009fa70b7210 */ /* 0x000fe40001fe8461 */
[----:B------:R-:W-:Y:S02]  /*6240*/  ISETP.GT.AND P3, PT, R0, 0x10, P0 ;  /* 0x000000100000780c */ /* 0x000fe40000764270 */
[----:B------:R-:W-:-:S05]  /*6250*/  F2FP.TF32.F32.PACK_B R31, R31 ;  /* 0x0000001fff1f723e */ /* 0x000fca00024050ff */
[----:B------:R0:W-:Y:S06]  /*6260*/  @P2 STG.E desc[UR36][R10.64+0x24], R31 ;  /* 0x0000241f0a002986 */ /* 0x0001ec000c101924 */
[----:B------:R-:W-:Y:S05]  /*6270*/  @!P3 BRA `(.L_x_173) ;  /* 0x000000000004b947 */ /* 0x000fea0003800000 */
[----:B------:R0:W5:Y:S02]  /*6280*/  LDG.E.LTC128B R168, desc[UR36][R4.64+0x40] ;  /* 0x0000402404a87981 */ /* 0x000164000c1e1920 */
.L_x_173:
[----:B------:R-:W-:Y:S05]  /*6290*/  BSYNC B1 ;  /* 0x0000000000017941 */ /* 0x000fea0003800000 */
.L_x_172:
        /* <DEDUP_REMOVED lines=9> */
.L_x_175:
[----:B------:R-:W-:Y:S05]  /*6330*/  BSYNC B1 ;  /* 0x0000000000017941 */ /* 0x000fea0003800000 */
.L_x_174:
        /* <DEDUP_REMOVED lines=9> */
.L_x_177:
[----:B------:R-:W-:Y:S05]  /*63d0*/  BSYNC B1 ;  /* 0x0000000000017941 */ /* 0x000fea0003800000 */
.L_x_176:
[----:B-----5:R-:W-:Y:S01]  /*63e0*/  LOP3.LUT R12, R168, 0xffffe000, RZ, 0xc0, !PT ;  /* 0xffffe000a80c7812 */ /* 0x020fe200078ec0ff */
[----:B------:R-:W-:Y:S01]  /*63f0*/  BSSY B1, `(.L_x_178) ;  /* 0x0000008000017945 */ /* 0x000fe20003800000 */
[----:B------:R-:W-:-:S03]  /*6400*/  ISETP.GT.AND P2, PT, R0, 0x11, P1 ;  /* 0x000000110000780c */ /* 0x000fc60000f44270 */
[----:B0-----:R-:W-:-:S04]  /*6410*/  FMUL R13, R12, R155 ;  /* 0x0000009b0c0d7220 */ /* 0x001fc80000400000 */
[----:B------:R-:W-:-:S05]  /*6420*/  FFMA R13, R34, R154, R13 ;  /* 0x0000009a220d7223 */ /* 0x000fca000000000d */
[----:B------:R-:W-:-:S05]  /*6430*/  F2FP.TF32.F32.PACK_B R13, R13 ;  /* 0x0000000dff0d723e */ /* 0x000fca00024050ff */
[----:B------:R0:W-:Y:S01]  /*6440*/  @P3 STG.E desc[UR36][R10.64+0x40], R13 ;  /* 0x0000400d0a003986 */ /* 0x0001e2000c101924 */
[----:B------:R-:W-:Y:S05]  /*6450*/  @!P2 BRA `(.L_x_179) ;  /* 0x000000000004a947 */ /* 0x000fea0003800000 */
[----:B------:R0:W5:Y:S02]  /*6460*/  LDG.E.LTC128B R168, desc[UR36][R8.64+0x44] ;  /* 0x0000442408a87981 */ /* 0x000164000c1e1920 */
.L_x_179:
[----:B------:R-:W-:Y:S05]  /*6470*/  BSYNC B1 ;  /* 0x0000000000017941 */ /* 0x000fea0003800000 */
.L_x_178:
        /* <DEDUP_REMOVED lines=9> */
.L_x_181:
[----:B------:R-:W-:Y:S05]  /*6510*/  BSYNC B1 ;  /* 0x0000000000017941 */ /* 0x000fea0003800000 */
.L_x_180:
        /* <DEDUP_REMOVED lines=9> */
.L_x_183:
[----:B------:R-:W-:Y:S05]  /*65b0*/  BSYNC B1 ;  /* 0x0000000000017941 */ /* 0x000fea0003800000 */
.L_x_182:
        /* <DEDUP_REMOVED lines=9> */
.L_x_185:
[----:B------:R-:W-:Y:S05]  /*6650*/  BSYNC B1 ;  /* 0x0000000000017941 */ /* 0x000fea0003800000 */
.L_x_184:
        /* <DEDUP_REMOVED lines=9> */
.L_x_187:
[----:B------:R-:W-:Y:S05]  /*66f0*/  BSYNC B1 ;  /* 0x0000000000017941 */ /* 0x000fea0003800000 */
.L_x_186:
        /* <DEDUP_REMOVED lines=9> */
.L_x_189:
[----:B------:R-:W-:Y:S05]  /*6790*/  BSYNC B1 ;  /* 0x0000000000017941 */ /* 0x000fea0003800000 */
.L_x_188:
        /* <DEDUP_REMOVED lines=9> */
.L_x_191:
[----:B------:R-:W-:Y:S05]  /*6830*/  BSYNC B1 ;  /* 0x0000000000017941 */ /* 0x000fea0003800000 */
.L_x_190:
        /* <DEDUP_REMOVED lines=9> */
.L_x_193:
[----:B------:R-:W-:Y:S05]  /*68d0*/  BSYNC B1 ;  /* 0x0000000000017941 */ /* 0x000fea0003800000 */
.L_x_192:
        /* <DEDUP_REMOVED lines=9> */
.L_x_195:
[----:B------:R-:W-:Y:S05]  /*6970*/  BSYNC B1 ;  /* 0x0000000000017941 */ /* 0x000fea0003800000 */
.L_x_194:
        /* <DEDUP_REMOVED lines=9> */
.L_x_197:
[----:B------:R-:W-:Y:S05]  /*6a10*/  BSYNC B1 ;  /* 0x0000000000017941 */ /* 0x000fea0003800000 */
.L_x_196:
        /* <DEDUP_REMOVED lines=9> */
.L_x_199:
[----:B------:R-:W-:Y:S05]  /*6ab0*/  BSYNC B1 ;  /* 0x0000000000017941 */ /* 0x000fea0003800000 */
.L_x_198:
        /* <DEDUP_REMOVED lines=9> */
.L_x_201:
[----:B------:R-:W-:Y:S05]  /*6b50*/  BSYNC B1 ;  /* 0x0000000000017941 */ /* 0x000fea0003800000 */
.L_x_200:
        /* <DEDUP_REMOVED lines=9> */
.L_x_203:
[----:B------:R-:W-:Y:S05]  /*6bf0*/  BSYNC B1 ;  /* 0x0000000000017941 */ /* 0x000fea0003800000 */
.L_x_202:
        /* <DEDUP_REMOVED lines=9> */
.L_x_205:
[----:B------:R-:W-:Y:S05]  /*6c90*/  BSYNC B1 ;  /* 0x0000000000017941 */ /* 0x000fea0003800000 */
.L_x_204:
        /* <DEDUP_REMOVED lines=9> */
.L_x_207:
[----:B------:R-:W-:Y:S05]  /*6d30*/  BSYNC B1 ;  /* 0x0000000000017941 */ /* 0x000fea0003800000 */
.L_x_206:
        /* <DEDUP_REMOVED lines=9> */
.L_x_209:
[----:B------:R-:W-:Y:S05]  /*6dd0*/  BSYNC B1 ;  /* 0x0000000000017941 */ /* 0x000fea0003800000 */
.L_x_208:
        /* <DEDUP_REMOVED lines=9> */
.L_x_211:
[----:B------:R-:W-:Y:S05]  /*6e70*/  BSYNC B1 ;  /* 0x0000000000017941 */ /* 0x000fea0003800000 */
.L_x_210:
        /* <DEDUP_REMOVED lines=9> */
.L_x_213:
[----:B------:R-:W-:Y:S05]  /*6f10*/  BSYNC B1 ;  /* 0x0000000000017941 */ /* 0x000fea0003800000 */
.L_x_212:
        /* <DEDUP_REMOVED lines=9> */
.L_x_215:
[----:B------:R-:W-:Y:S05]  /*6fb0*/  BSYNC B1 ;  /* 0x0000000000017941 */ /* 0x000fea0003800000 */
.L_x_214:
        /* <DEDUP_REMOVED lines=9> */
.L_x_217:
[----:B------:R-:W-:Y:S05]  /*7050*/  BSYNC B1 ;  /* 0x0000000000017941 */ /* 0x000fea0003800000 */
.L_x_216:
        /* <DEDUP_REMOVED lines=9> */
.L_x_219:
[----:B------:R-:W-:Y:S05]  /*70f0*/  BSYNC B1 ;  /* 0x0000000000017941 */ /* 0x000fea0003800000 */
.L_x_218:
        /* <DEDUP_REMOVED lines=9> */
.L_x_221:
[----:B------:R-:W-:Y:S05]  /*7190*/  BSYNC B1 ;  /* 0x0000000000017941 */ /* 0x000fea0003800000 */
.L_x_220:
        /* <DEDUP_REMOVED lines=9> */
.L_x_223:
[----:B------:R-:W-:Y:S05]  /*7230*/  BSYNC B1 ;  /* 0x0000000000017941 */ /* 0x000fea0003800000 */
.L_x_222:
        /* <DEDUP_REMOVED lines=9> */
.L_x_225:
[----:B------:R-:W-:Y:S05]  /*72d0*/  BSYNC B1 ;  /* 0x0000000000017941 */ /* 0x000fea0003800000 */
.L_x_224:
        /* <DEDUP_REMOVED lines=9> */
.L_x_227:
[----:B------:R-:W-:Y:S05]  /*7370*/  BSYNC B1 ;  /* 0x0000000000017941 */ /* 0x000fea0003800000 */
.L_x_226:
        /* <DEDUP_REMOVED lines=9> */
.L_x_229:
[----:B------:R-:W-:Y:S05]  /*7410*/  BSYNC B1 ;  /* 0x0000000000017941 */ /* 0x000fea0003800000 */
.L_x_228:
        /* <DEDUP_REMOVED lines=9> */
.L_x_231:
[----:B------:R-:W-:Y:S05]  /*74b0*/  BSYNC B1 ;  /* 0x0000000000017941 */ /* 0x000fea0003800000 */
.L_x_230:
        /* <DEDUP_REMOVED lines=9> */
.L_x_233:
[----:B------:R-:W-:Y:S05]  /*7550*/  BSYNC B1 ;  /* 0x0000000000017941 */ /* 0x000fea0003800000 */
.L_x_232:
        /* <DEDUP_REMOVED lines=9> */
.L_x_235:
[----:B------:R-:W-:Y:S05]  /*75f0*/  BSYNC B1 ;  /* 0x0000000000017941 */ /* 0x000fea0003800000 */
.L_x_234:
        /* <DEDUP_REMOVED lines=9> */
.L_x_237:
[----:B------:R-:W-:Y:S05]  /*7690*/  BSYNC B1 ;  /* 0x0000000000017941 */ /* 0x000fea0003800000 */
.L_x_236:
        /* <DEDUP_REMOVED lines=9> */
.L_x_239:
[----:B------:R-:W-:Y:S05]  /*7730*/  BSYNC B1 ;  /* 0x0000000000017941 */ /* 0x000fea0003800000 */
.L_x_238:
        /* <DEDUP_REMOVED lines=9> */
.L_x_241:
[----:B------:R-:W-:Y:S05]  /*77d0*/  BSYNC B1 ;  /* 0x0000000000017941 */ /* 0x000fea0003800000 */
.L_x_240:
        /* <DEDUP_REMOVED lines=9> */
.L_x_243:
[----:B------:R-:W-:Y:S05]  /*7870*/  BSYNC B1 ;  /* 0x0000000000017941 */ /* 0x000fea0003800000 */
.L_x_242:
        /* <DEDUP_REMOVED lines=9> */
.L_x_245:
[----:B------:R-:W-:Y:S05]  /*7910*/  BSYNC B1 ;  /* 0x0000000000017941 */ /* 0x000fea0003800000 */
.L_x_244:
        /* <DEDUP_REMOVED lines=9> */
.L_x_247:
[----:B------:R-:W-:Y:S05]  /*79b0*/  BSYNC B1 ;  /* 0x0000000000017941 */ /* 0x000fea0003800000 */
.L_x_246:
        /* <DEDUP_REMOVED lines=9> */
.L_x_249:
[----:B------:R-:W-:Y:S05]  /*7a50*/  BSYNC B1 ;  /* 0x0000000000017941 */ /* 0x000fea0003800000 */
.L_x_248:
        /* <DEDUP_REMOVED lines=9> */
.L_x_251:
[----:B------:R-:W-:Y:S05]  /*7af0*/  BSYNC B1 ;  /* 0x0000000000017941 */ /* 0x000fea0003800000 */
.L_x_250:
        /* <DEDUP_REMOVED lines=9> */
.L_x_253:
[----:B------:R-:W-:Y:S05]  /*7b90*/  BSYNC B1 ;  /* 0x0000000000017941 */ /* 0x000fea0003800000 */
.L_x_252:
        /* <DEDUP_REMOVED lines=9> */
.L_x_255:
[----:B------:R-:W-:Y:S05]  /*7c30*/  BSYNC B1 ;  /* 0x0000000000017941 */ /* 0x000fea0003800000 */
.L_x_254:
        /* <DEDUP_REMOVED lines=9> */
.L_x_257:
[----:B------:R-:W-:Y:S05]  /*7cd0*/  BSYNC B1 ;  /* 0x0000000000017941 */ /* 0x000fea0003800000 */
.L_x_256:
        /* <DEDUP_REMOVED lines=9> */
.L_x_259:
[----:B------:R-:W-:Y:S05]  /*7d70*/  BSYNC B1 ;  /* 0x0000000000017941 */ /* 0x000fea0003800000 */
.L_x_258:
        /* <DEDUP_REMOVED lines=9> */
.L_x_261:
[----:B------:R-:W-:Y:S05]  /*7e10*/  BSYNC B1 ;  /* 0x0000000000017941 */ /* 0x000fea0003800000 */
.L_x_260:
        /* <DEDUP_REMOVED lines=9> */
.L_x_263:
[----:B------:R-:W-:Y:S05]  /*7eb0*/  BSYNC B1 ;  /* 0x0000000000017941 */ /* 0x000fea0003800000 */
.L_x_262:
        /* <DEDUP_REMOVED lines=9> */
.L_x_265:
[----:B------:R-:W-:Y:S05]  /*7f50*/  BSYNC B1 ;  /* 0x0000000000017941 */ /* 0x000fea0003800000 */
.L_x_264:
        /* <DEDUP_REMOVED lines=9> */
.L_x_267:
[----:B------:R-:W-:Y:S05]  /*7ff0*/  BSYNC B1 ;  /* 0x0000000000017941 */ /* 0x000fea0003800000 */
.L_x_266:
        /* <DEDUP_REMOVED lines=9> */
.L_x_269:
[----:B------:R-:W-:Y:S05]  /*8090*/  BSYNC B1 ;  /* 0x0000000000017941 */ /* 0x000fea0003800000 */
.L_x_268:
        /* <DEDUP_REMOVED lines=9> */
.L_x_271:
[----:B------:R-:W-:Y:S05]  /*8130*/  BSYNC B1 ;  /* 0x0000000000017941 */ /* 0x000fea0003800000 */
.L_x_270:
        /* <DEDUP_REMOVED lines=9> */
.L_x_273:
[----:B------:R-:W-:Y:S05]  /*81d0*/  BSYNC B1 ;  /* 0x0000000000017941 */ /* 0x000fea0003800000 */
.L_x_272:
        /* <DEDUP_REMOVED lines=9> */
.L_x_275:
[----:B------:R-:W-:Y:S05]  /*8270*/  BSYNC B1 ;  /* 0x0000000000017941 */ /* 0x000fea0003800000 */
.L_x_274:
        /* <DEDUP_REMOVED lines=9> */
.L_x_277:
[----:B------:R-:W-:Y:S05]  /*8310*/  BSYNC B1 ;  /* 0x0000000000017941 */ /* 0x000fea0003800000 */
.L_x_276:
        /* <DEDUP_REMOVED lines=9> */
.L_x_279:
[----:B------:R-:W-:Y:S05]  /*83b0*/  BSYNC B1 ;  /* 0x0000000000017941 */ /* 0x000fea0003800000 */
.L_x_278:
[----:B0-2--5:R-:W-:Y:S01]  /*83c0*/  LOP3.LUT R4, R168, 0xffffe000, RZ, 0xc0, !PT ;  /* 0xffffe000a8047812 */ /* 0x025fe200078ec0ff */
        /* <DEDUP_REMOVED lines=8> */
.L_x_281:
[----:B------:R-:W-:Y:S05]  /*8450*/  BSYNC B1 ;  /* 0x0000000000017941 */ /* 0x000fea0003800000 */
.L_x_280:
[----:B-----5:R-:W-:Y:S01]  /*8460*/  LOP3.LUT R4, R168, 0xffffe000, RZ, 0xc0, !PT ;  /* 0xffffe000a8047812 */ /* 0x020fe200078ec0ff */
[----:B------:R-:W-:Y:S01]  /*8470*/  BSSY B1, `(.L_x_282) ;  /* 0x000000a000017945 */ /* 0x000fe20003800000 */
[----:B------:R-:W-:-:S03]  /*8480*/  ISETP.GT.AND P1, PT, R0, 0x79, P1 ;  /* 0x000000790000780c */ /* 0x000fc60000f24270 */
[----:B------:R-:W-:Y:S01]  /*8490*/  FMUL R5, R4, R155 ;  /* 0x0000009b04057220 */ /* 0x000fe20000400000 */
[----:B------:R-:W-:-:S03]  /*84a0*/  @P2 IMAD.MOV.U32 R4, RZ, RZ, R10 ;  /* 0x000000ffff042224 */ /* 0x000fc600078e000a */
[----:B0-----:R-:W-:Y:S01]  /*84b0*/  FFMA R7, R86, R154, R5 ;  /* 0x0000009a56077223 */ /* 0x001fe20000000005 */
[----:B------:R-:W-:-:S04]  /*84c0*/  @P2 IMAD.MOV.U32 R5, RZ, RZ, R11 ;  /* 0x000000ffff052224 */ /* 0x000fc800078e000b */
[----:B------:R-:W-:-:S05]  /*84d0*/  F2FP.TF32.F32.PACK_B R7, R7 ;  /* 0x00000007ff07723e */ /* 0x000fca00024050ff */
[----:B------:R0:W-:Y:S01]  /*84e0*/  @P2 STG.E desc[UR36][R4.64+0x1e0], R7 ;  /* 0x0001e00704002986 */ /* 0x0001e2000c101924 */
[----:B------:R-:W-:Y:S05]  /*84f0*/  @!P1 BRA `(.L_x_283) ;  /* 0x0000000000049947 */ /* 0x000fea0003800000 */
[----:B------:R0:W5:Y:S02]  /*8500*/  LDG.E.LTC128B R168, desc[UR36][R8.64+0x1e4] ;  /* 0x0001e42408a87981 */ /* 0x000164000c1e1920 */
.L_x_283:
[----:B------:R-:W-:Y:S05]  /*8510*/  BSYNC B1 ;  /* 0x0000000000017941 */ /* 0x000fea0003800000 */
.L_x_282:
[----:B------:R-:W-:Y:S05]  /*8520*/  @!P1 BRA `(.L_x_284) ;  /* 0x00000024004c9947 */ /* 0x000fea0003800000 */
[----:B-----5:R-:W-:-:S05]  /*8530*/  LOP3.LUT R168, R168, 0xffffe000, RZ, 0xc0, !PT ;  /* 0xffffe000a8a87812 */ /* 0x020fca00078ec0ff */
[----:B------:R-:W-:-:S04]  /*8540*/  FMUL R168, R168, R155 ;  /* 0x0000009ba8a87220 */ /* 0x000fc80000400000 */
[----:B------:R-:W-:-:S05]  /*8550*/  FFMA R87, R87, R154, R168 ;  /* 0x0000009a57577223 */ /* 0x000fca00000000a8 */
[----:B------:R-:W-:-:S05]  /*8560*/  F2FP.TF32.F32.PACK_B R87, R87 ;  /* 0x00000057ff57723e */ /* 0x000fca00024050ff */
[----:B------:R0:W-:Y:S01]  /*8570*/  STG.E desc[UR36][R10.64+0x1e4], R87 ;  /* 0x0001e4570a007986 */ /* 0x0001e2000c101924 */
[----:B------:R-:W-:Y:S05]  /*8580*/  BRA `(.L_x_284) ;  /* 0x0000002400347947 */ /* 0x000fea0003800000 */
.L_x_33:
[----:B------:R-:W-:Y:S01]  /*8590*/  ULDC.64 UR4, c[0x0][0x5c0] ;  /* 0x0001700000047ab9 */ /* 0x000fe20000000a00 */
[-C--:B------:R-:W-:Y:S01]  /*85a0*/  FMUL R15, R88, R154.reuse ;  /* 0x0000009a580f7220 */ /* 0x080fe20000400000 */
[----:B------:R-:W-:Y:S01]  /*85b0*/  ISETP.GT.AND P4, PT, R0, 0x1, P1 ;  /* 0x000000010000780c */ /* 0x000fe20000f84270 */
[-C--:B------:R-:W-:Y:S01]  /*85c0*/  FMUL R89, R89, R154.reuse ;  /* 0x0000009a59597220 */ /* 0x080fe20000400000 */
[----:B------:R-:W-:Y:S01]  /*85d0*/  LEA R6, P0, R168, UR4, 0x2 ;  /* 0x00000004a8067c11 */ /* 0x000fe2000f8010ff */
[----:B------:R-:W-:Y:S01]  /*85e0*/  IMAD.SHL.U32 R11, R4, 0x20, RZ ;  /* 0x00000020040b7824 */ /* 0x000fe200078e00ff */
[----:B------:R-:W-:Y:S01]  /*85f0*/  F2FP.TF32.F32.PACK_B R15, R15 ;  /* 0x0000000fff0f723e */ /* 0x000fe200024050ff */
[-C--:B------:R-:W-:Y:S01]  /*8600*/  FMUL R21, R90, R154.reuse ;  /* 0x0000009a5a157220 */ /* 0x080fe20000400000 */
[----:B------:R-:W-:Y:S01]  /*8610*/  LEA.HI.X R7, R168, UR5, R175, 0x2, P0 ;  /* 0x00000005a8077c11 */ /* 0x000fe200080f14af */
[-C--:B------:R-:W-:Y:S01]  /*8620*/  FMUL R91, R91, R154.reuse ;  /* 0x0000009a5b5b7220 */ /* 0x080fe20000400000 */
[----:B------:R-:W-:Y:S01]  /*8630*/  F2FP.TF32.F32.PACK_B R89, R89 ;  /* 0x00000059ff59723e */ /* 0x000fe200024050ff */
[-C--:B------:R-:W-:Y:S01]  /*8640*/  FMUL R93, R93, R154.reuse ;  /* 0x0000009a5d5d7220 */ /* 0x080fe20000400000 */
[----:B------:R-:W-:Y:S01]  /*8650*/  ISETP.GT.AND P0, PT, R157, 0x8, PT ;  /* 0x000000089d00780c */ /* 0x000fe20003f04270 */
[----:B------:R0:W-:Y:S01]  /*8660*/  @P2 STG.E desc[UR36][R6.64], R15 ;  /* 0x0000000f06002986 */ /* 0x0001e2000c101924 */
[----:B------:R-:W-:Y:S01]  /*8670*/  SHF.L.U64.HI R9, R4, 0x5, R5 ;  /* 0x0000000504097819 */ /* 0x000fe20000010205 */
[----:B------:R-:W-:Y:S01]  /*8680*/  FMUL R23, R94, R154 ;  /* 0x0000009a5e177220 */ /* 0x000fe20000400000 */
[----:B------:R-:W-:Y:S01]  /*8690*/  IADD3 R12, P2, R11, R6, RZ ;  /* 0x000000060b0c7210 */ /* 0x000fe20007f5e0ff */
[----:B------:R-:W-:Y:S01]  /*86a0*/  @P4 STG.E desc[UR36][R6.64+0x4], R89 ;  /* 0x0000045906004986 */ /* 0x000fe2000c101924 */
[C---:B------:R-:W-:Y:S01]  /*86b0*/  ISETP.GT.AND P3, PT, R0.reuse, RZ, P0 ;  /* 0x000000ff0000720c */ /* 0x040fe20000764270 */
[-C--:B------:R-:W-:Y:S01]  /*86c0*/  FMUL R95, R95, R154.reuse ;  /* 0x0000009a5f5f7220 */ /* 0x080fe20000400000 */
[C---:B------:R-:W-:Y:S01]  /*86d0*/  ISETP.GT.AND P4, PT, R0.reuse, 0x1, P0 ;  /* 0x000000010000780c */ /* 0x040fe20000784270 */
[----:B------:R-:W-:Y:S01]  /*86e0*/  IMAD.X R13, R9, 0x1, R7, P2 ;  /* 0x00000001090d7824 */ /* 0x000fe200010e0607 */
[----:B------:R-:W-:Y:S01]  /*86f0*/  ISETP.GT.AND P2, PT, R0, 0x8, P1 ;  /* 0x000000080000780c */ /* 0x000fe20000f44270 */
[-C--:B------:R-:W-:Y:S01]  /*8700*/  FMUL R97, R97, R154.reuse ;  /* 0x0000009a61617220 */ /* 0x080fe20000400000 */
[----:B------:R-:W-:Y:S01]  /*8710*/  F2FP.TF32.F32.PACK_B R21, R21 ;  /* 0x00000015ff15723e */ /* 0x000fe200024050ff */
[-C--:B0-----:R-:W-:Y:S01]  /*8720*/  FMUL R15, R92, R154.reuse ;  /* 0x0000009a5c0f7220 */ /* 0x081fe20000400000 */
[----:B------:R-:W-:Y:S01]  /*8730*/  F2FP.TF32.F32.PACK_B R91, R91 ;  /* 0x0000005bff5b723e */ /* 0x000fe200024050ff */
[-C--:B------:R-:W-:Y:S01]  /*8740*/  FMUL R99, R99, R154.reuse ;  /* 0x0000009a63637220 */ /* 0x080fe20000400000 */
[----:B------:R-:W-:Y:S01]  /*8750*/  F2FP.TF32.F32.PACK_B R93, R93 ;  /* 0x0000005dff5d723e */ /* 0x000fe200024050ff */
[-C--:B------:R-:W-:Y:S01]  /*8760*/  FMUL R101, R101, R154.reuse ;  /* 0x0000009a65657220 */ /* 0x080fe20000400000 */
[----:B------:R-:W-:Y:S01]  /*8770*/  F2FP.TF32.F32.PACK_B R15, R15 ;  /* 0x0000000fff0f723e */ /* 0x000fe200024050ff */
[----:B------:R0:W-:Y:S01]  /*8780*/  @P3 STG.E desc[UR36][R12.64], R21 ;  /* 0x000000150c003986 */ /* 0x0001e2000c101924 */
[C---:B------:R-:W-:Y:S01]  /*8790*/  ISETP.GT.AND P3, PT, R0.reuse, 0x9, P1 ;  /* 0x000000090000780c */ /* 0x040fe20000f64270 */
[-C--:B------:R-:W-:Y:S01]  /*87a0*/  FMUL R103, R103, R154.reuse ;  /* 0x0000009a67677220 */ /* 0x080fe20000400000 */
[----:B------:R-:W-:Y:S01]  /*87b0*/  F2FP.TF32.F32.PACK_B R23, R23 ;  /* 0x00000017ff17723e */ /* 0x000fe200024050ff */
[----:B------:R-:W-:Y:S01]  /*87c0*/  @P4 STG.E desc[UR36][R12.64+0x4], R91 ;  /* 0x0000045b0c004986 */ /* 0x000fe2000c101924 */
[C---:B------:R-:W-:Y:S01]  /*87d0*/  ISETP.GT.AND P4, PT, R0.reuse, 0x8, P0 ;  /* 0x000000080000780c */ /* 0x040fe20000784270 */
[-C--:B------:R-:W-:Y:S01]  /*87e0*/  FMUL R105, R105, R154.reuse ;  /* 0x0000009a69697220 */ /* 0x080fe20000400000 */
[----:B------:R-:W-:Y:S01]  /*87f0*/  F2FP.TF32.F32.PACK_B R95, R95 ;  /* 0x0000005fff5f723e */ /* 0x000fe200024050ff */
[----:B------:R1:W-:Y:S01]  /*8800*/  @P2 STG.E desc[UR36][R6.64+0x20], R15 ;  /* 0x0000200f06002986 */ /* 0x0003e2000c101924 */
[----:B------:R-:W-:Y:S01]  /*8810*/  ISETP.GT.AND P2, PT, R0, 0x9, P0 ;  /* 0x000000090000780c */ /* 0x000fe20000744270 */
[-C--:B------:R-:W-:Y:S01]  /*8820*/  FMUL R107, R107, R154.reuse ;  /* 0x0000009a6b6b7220 */ /* 0x080fe20000400000 */
[----:B------:R-:W-:Y:S01]  /*8830*/  F2FP.TF32.F32.PACK_B R97, R97 ;  /* 0x00000061ff61723e */ /* 0x000fe200024050ff */
[-C--:B0-----:R-:W-:Y:S01]  /*8840*/  FMUL R21, R98, R154.reuse ;  /* 0x0000009a62157220 */ /* 0x081fe20000400000 */
[----:B------:R-:W-:Y:S01]  /*8850*/  F2FP.TF32.F32.PACK_B R99, R99 ;  /* 0x00000063ff63723e */ /* 0x000fe200024050ff */
[----:B------:R-:W-:Y:S01]  /*8860*/  @P3 STG.E desc[UR36][R6.64+0x24], R93 ;  /* 0x0000245d06003986 */ /* 0x000fe2000c101924 */
[C---:B------:R-:W-:Y:S01]  /*8870*/  ISETP.GT.AND P3, PT, R0.reuse, 0x10, P1 ;  /* 0x000000100000780c */ /* 0x040fe20000f64270 */
[-C--:B------:R-:W-:Y:S01]  /*8880*/  FMUL R109, R109, R154.reuse ;  /* 0x0000009a6d6d7220 */ /* 0x080fe20000400000 */
[----:B------:R-:W-:Y:S01]  /*8890*/  F2FP.TF32.F32.PACK_B R21, R21 ;  /* 0x00000015ff15723e */ /* 0x000fe200024050ff */
[----:B------:R0:W-:Y:S01]  /*88a0*/  @P4 STG.E desc[UR36][R12.64+0x20], R23 ;  /* 0x000020170c004986 */ /* 0x0001e2000c101924 */
[----:B------:R-:W-:Y:S01]  /*88b0*/  ISETP.GT.AND P4, PT, R0, 0x11, P1 ;  /* 0x000000110000780c */ /* 0x000fe20000f84270 */
[-C--:B-1----:R-:W-:Y:S01]  /*88c0*/  FMUL R15, R96, R154.reuse ;  /* 0x0000009a600f7220 */ /* 0x082fe20000400000 */
[----:B------:R-:W-:Y:S01]  /*88d0*/  F2FP.TF32.F32.PACK_B R101, R101 ;  /* 0x00000065ff65723e */ /* 0x000fe200024050ff */
[----:B------:R-:W-:Y:S01]  /*88e0*/  @P2 STG.E desc[UR36][R12.64+0x24], R95 ;  /* 0x0000245f0c002986 */ /* 0x000fe2000c101924 */
[C---:B------:R-:W-:Y:S01]  /*88f0*/  ISETP.GT.AND P2, PT, R0.reuse, 0x10, P0 ;  /* 0x000000100000780c */ /* 0x040fe20000744270 */
[-C--:B------:R-:W-:Y:S01]  /*8900*/  FMUL R111, R111, R154.reuse ;  /* 0x0000009a6f6f7220 */ /* 0x080fe20000400000 */
[----:B------:R-:W-:Y:S01]  /*8910*/  F2FP.TF32.F32.PACK_B R15, R15 ;  /* 0x0000000fff0f723e */ /* 0x000fe200024050ff */
[-C--:B------:R-:W-:Y:S01]  /*8920*/  FMUL R113, R113, R154.reuse ;  /* 0x0000009a71717220 */ /* 0x080fe20000400000 */
[----:B------:R-:W-:Y:S01]  /*8930*/  F2FP.TF32.F32.PACK_B R103, R103 ;  /* 0x00000067ff67723e */ /* 0x000fe200024050ff */
[-C--:B------:R-:W-:Y:S01]  /*8940*/  FMUL R115, R115, R154.reuse ;  /* 0x0000009a73737220 */ /* 0x080fe20000400000 */
[----:B------:R-:W-:Y:S01]  /*8950*/  F2FP.TF32.F32.PACK_B R105, R105 ;  /* 0x00000069ff69723e */ /* 0x000fe200024050ff */
[----:B------:R1:W-:Y:S01]  /*8960*/  @P3 STG.E desc[UR36][R6.64+0x40], R15 ;  /* 0x0000400f06003986 */ /* 0x0003e2000c101924 */
[----:B------:R-:W-:Y:S01]  /*8970*/  ISETP.GT.AND P3, PT, R0, 0x11, P0 ;  /* 0x000000110000780c */ /* 0x000fe20000764270 */
        /* <DEDUP_REMOVED lines=10> */
[-C--:B-1----:R-:W-:Y:S01]  /*8a20*/  FMUL R15, R102, R154.reuse ;  /* 0x0000009a660f7220 */ /* 0x082fe20000400000 */
[----:B------:R-:W-:Y:S01]  /*8a30*/  F2FP.TF32.F32.PACK_B R111, R111 ;  /* 0x0000006fff6f723e */ /* 0x000fe200024050ff */
[----:B------:R-:W-:Y:S01]  /*8a40*/  @P3 STG.E desc[UR36][R12.64+0x44], R99 ;  /* 0x000044630c003986 */ /* 0x000fe2000c101924 */
[C---:B------:R-:W-:Y:S01]  /*8a50*/  ISETP.GT.AND P3, PT, R0.reuse, 0x18, P0 ;  /* 0x000000180000780c */ /* 0x040fe20000764270 */
        /* <DEDUP_REMOVED lines=83> */
[----:B------:R-:W-:Y:S01]  /*8f90*/  ISETP.GT.AND P3, PT, R0, 0x40, P1 ;  /* 0x000000400000780c */ /* 0x000fe20000f64270 */
        /* <DEDUP_REMOVED lines=35> */
[----:B------:R-:W-:Y:S01]  /*91d0*/  ISETP.GT.AND P2, PT, R0, 0x50, P1 ;  /* 0x000000500000780c */ /* 0x000fe20000f44270 */
[-C--:B------:R-:W-:Y:S01]  /*91e0*/  FMUL R33, R33, R154.reuse ;  /* 0x0000009a21217220 */ /* 0x080fe20000400000 */
[----:B------:R-:W-:Y:S01]  /*91f0*/  F2FP.TF32.F32.PACK_B R21, R21 ;  /* 0x00000015ff15723e */ /* 0x000fe200024050ff */
[-C--:B------:R-:W-:Y:S01]  /*9200*/  FMUL R35, R35, R154.reuse ;  /* 0x0000009a23237220 */ /* 0x080fe20000400000 */
[----:B------:R-:W-:Y:S01]  /*9210*/  SHF.L.U64.HI R5, R4, 0x9, R5 ;  /* 0x0000000904057819 */ /* 0x000fe20000010205 */
        /* <DEDUP_REMOVED lines=91> */
[C---:B------:R-:W-:Y:S01]  /*97d0*/  ISETP.GT.AND P0, PT, R0.reuse, 0x79, P0 ;  /* 0x000000790000780c */ /* 0x040fe20000704270 */
[----:B------:R0:W-:Y:S01]  /*97e0*/  @P2 STG.E desc[UR36][R12.64+0x1c0], R21 ;  /* 0x0001c0150c002986 */ /* 0x0001e2000c101924 */
[C---:B------:R-:W-:Y:S01]  /*97f0*/  ISETP.GT.AND P2, PT, R0.reuse, 0x78, P1 ;  /* 0x000000780000780c */ /* 0x040fe20000f44270 */
[-C--:B------:R-:W-:Y:S01]  /*9800*/  FMUL R69, R69, R154.reuse ;  /* 0x0000009a45457220 */ /* 0x080fe20000400000 */
[----:B------:R-:W-:Y:S01]  /*9810*/  ISETP.GT.AND P1, PT, R0, 0x79, P1 ;  /* 0x000000790000780c */ /* 0x000fe20000f24270 */
[-C--:B------:R-:W-:Y:S01]  /*9820*/  FMUL R71, R71, R154.reuse ;  /* 0x0000009a47477220 */ /* 0x080fe20000400000 */
[----:B------:R-:W-:Y:S01]  /*9830*/  F2FP.TF32.F32.PACK_B R23, R23 ;  /* 0x00000017ff17723e */ /* 0x000fe200024050ff */
[----:B------:R-:W-:Y:S01]  /*9840*/  @P3 STG.E desc[UR36][R12.64+0x1c4], R147 ;  /* 0x0001c4930c003986 */ /* 0x000fe2000c101924 */
[----:B------:R-:W-:Y:S01]  /*9850*/  F2FP.TF32.F32.PACK_B R57, R57 ;  /* 0x00000039ff39723e */ /* 0x000fe200024050ff */
[-C--:B------:R-:W-:Y:S01]  /*9860*/  FMUL R73, R73, R154.reuse ;  /* 0x0000009a49497220 */ /* 0x080fe20000400000 */
[----:B------:R-:W-:Y:S01]  /*9870*/  F2FP.TF32.F32.PACK_B R59, R59 ;  /* 0x0000003bff3b723e */ /* 0x000fe200024050ff */
[--C-:B------:R-:W-:Y:S01]  /*9880*/  @P4 IMAD.MOV.U32 R14, RZ, RZ, R12.reuse ;  /* 0x000000ffff0e4224 */ /* 0x100fe200078e000c */
[----:B------:R-:W-:Y:S01]  /*9890*/  F2FP.TF32.F32.PACK_B R61, R61 ;  /* 0x0000003dff3d723e */ /* 0x000fe200024050ff */
[--C-:B-1----:R-:W-:Y:S01]  /*98a0*/  @P4 IMAD.MOV.U32 R15, RZ, RZ, R13.reuse ;  /* 0x000000ffff0f4224 */ /* 0x102fe200078e000d */
[----:B------:R-:W-:Y:S01]  /*98b0*/  F2FP.TF32.F32.PACK_B R63, R63 ;  /* 0x0000003fff3f723e */ /* 0x000fe200024050ff */
[----:B------:R1:W-:Y:S01]  /*98c0*/  @P2 STG.E desc[UR36][R6.64+0x1e0], R23 ;  /* 0x0001e01706002986 */ /* 0x0003e2000c101924 */
[----:B0-----:R-:W-:Y:S01]  /*98d0*/  IMAD.SHL.U32 R21, R4, 0x200, RZ ;  /* 0x0000020004157824 */ /* 0x001fe200078e00ff */
[----:B------:R-:W-:Y:S01]  /*98e0*/  F2FP.TF32.F32.PACK_B R65, R65 ;  /* 0x00000041ff41723e */ /* 0x000fe200024050ff */
[-C--:B------:R-:W-:Y:S01]  /*98f0*/  FMUL R75, R75, R154.reuse ;  /* 0x0000009a4b4b7220 */ /* 0x080fe20000400000 */
[----:B------:R-:W-:Y:S01]  /*9900*/  @P1 STG.E desc[UR36][R6.64+0x1e4], R149 ;  /* 0x0001e49506001986 */ /* 0x000fe2000c101924 */
[----:B------:R-:W-:Y:S01]  /*9910*/  ISETP.GT.AND P1, PT, R157, 0x80, PT ;  /* 0x000000809d00780c */ /* 0x000fe20003f24270 */
[----:B------:R-:W-:Y:S01]  /*9920*/  FMUL R77, R77, R154 ;  /* 0x0000009a4d4d7220 */ /* 0x000fe20000400000 */
[----:B------:R-:W-:Y:S01]  /*9930*/  IADD3 R4, P3, R21, R6, RZ ;  /* 0x0000000615047210 */ /* 0x000fe20007f7e0ff */
[----:B------:R0:W-:Y:S01]  /*9940*/  @P4 STG.E desc[UR36][R14.64+0x1e0], R89 ;  /* 0x0001e0590e004986 */ /* 0x0001e2000c101924 */
[----:B------:R-:W-:Y:S01]  /*9950*/  ISETP.GT.AND P4, PT, R0, RZ, P1 ;  /* 0x000000ff0000720c */ /* 0x000fe20000f84270 */
[-C--:B------:R-:W-:Y:S01]  /*9960*/  FMUL R79, R79, R154.reuse ;  /* 0x0000009a4f4f7220 */ /* 0x080fe20000400000 */
[----:B------:R-:W-:Y:S01]  /*9970*/  F2FP.TF32.F32.PACK_B R67, R67 ;  /* 0x00000043ff43723e */ /* 0x000fe200024050ff */
[-C--:B-1----:R-:W-:Y:S01]  /*9980*/  FMUL R23, R28, R154.reuse ;  /* 0x0000009a1c177220 */ /* 0x082fe20000400000 */
[----:B------:R-:W-:Y:S01]  /*9990*/  F2FP.TF32.F32.PACK_B R69, R69 ;  /* 0x00000045ff45723e */ /* 0x000fe200024050ff */
[-C--:B------:R-:W-:Y:S01]  /*99a0*/  FMUL R81, R81, R154.reuse ;  /* 0x0000009a51517220 */ /* 0x080fe20000400000 */
[----:B------:R-:W-:Y:S01]  /*99b0*/  F2FP.TF32.F32.PACK_B R71, R71 ;  /* 0x00000047ff47723e */ /* 0x000fe200024050ff */
[-C--:B------:R-:W-:Y:S01]  /*99c0*/  FMUL R83, R83, R154.reuse ;  /* 0x0000009a53537220 */ /* 0x080fe20000400000 */
[----:B------:R-:W-:Y:S01]  /*99d0*/  F2FP.TF32.F32.PACK_B R23, R23 ;  /* 0x00000017ff17723e */ /* 0x000fe200024050ff */
[-C--:B------:R-:W-:Y:S01]  /*99e0*/  FMUL R85, R85, R154.reuse ;  /* 0x0000009a55557220 */ /* 0x080fe20000400000 */
[----:B------:R-:W-:Y:S01]  /*99f0*/  F2FP.TF32.F32.PACK_B R73, R73 ;  /* 0x00000049ff49723e */ /* 0x000fe200024050ff */
[----:B0-----:R-:W-:Y:S01]  /*9a00*/  @P0 IMAD.MOV.U32 R14, RZ, RZ, R12 ;  /* 0x000000ffff0e0224 */ /* 0x001fe200078e000c */
[----:B------:R-:W-:Y:S01]  /*9a10*/  F2FP.TF32.F32.PACK_B R75, R75 ;  /* 0x0000004bff4b723e */ /* 0x000fe200024050ff */
[----:B------:R-:W-:Y:S01]  /*9a20*/  @P0 IMAD.MOV.U32 R15, RZ, RZ, R13 ;  /* 0x000000ffff0f0224 */ /* 0x000fe200078e000d */
[----:B------:R-:W-:Y:S01]  /*9a30*/  F2FP.TF32.F32.PACK_B R77, R77 ;  /* 0x0000004dff4d723e */ /* 0x000fe200024050ff */
[----:B------:R-:W-:Y:S01]  /*9a40*/  FMUL R87, R87, R154 ;  /* 0x0000009a57577220 */ /* 0x000fe20000400000 */
[----:B------:R-:W-:-:S02]  /*9a50*/  F2FP.TF32.F32.PACK_B R79, R79 ;  /* 0x0000004fff4f723e */ /* 0x000fc400024050ff */
[----:B------:R0:W-:Y:S01]  /*9a60*/  @P0 STG.E desc[UR36][R14.64+0x1e4], R151 ;  /* 0x0001e4970e000986 */ /* 0x0001e2000c101924 */
[----:B------:R-:W-:Y:S01]  /*9a70*/  IADD3 R12, P0, P2, R11, R6, R21 ;  /* 0x000000060b0c7210 */ /* 0x000fe20007a1e015 */
[-C--:B------:R-:W-:Y:S01]  /*9a80*/  FMUL R21, R24, R154.reuse ;  /* 0x0000009a18157220 */ /* 0x080fe20000400000 */
[----:B------:R-:W-:Y:S02]  /*9a90*/  F2FP.TF32.F32.PACK_B R81, R81 ;  /* 0x00000051ff51723e */ /* 0x000fe400024050ff */
[----:B------:R-:W-:Y:S01]  /*9aa0*/  IADD3.X R13, R9, R7, R5, P0, P2 ;  /* 0x00000007090d7210 */ /* 0x000fe200007e4405 */
[----:B------:R-:W-:Y:S01]  /*9ab0*/  IMAD.X R5, R5, 0x1, R7, P3 ;  /* 0x0000000105057824 */ /* 0x000fe200018e0607 */
[----:B------:R-:W-:Y:S02]  /*9ac0*/  ISETP.GT.AND P2, PT, R0, 0x1, P1 ;  /* 0x000000010000780c */ /* 0x000fe40000f44270 */
[----:B------:R-:W-:Y:S02]  /*9ad0*/  ISETP.GT.AND P0, PT, R157, 0x88, PT ;  /* 0x000000889d00780c */ /* 0x000fe40003f04270 */
[----:B------:R-:W-:Y:S01]  /*9ae0*/  F2FP.TF32.F32.PACK_B R21, R21 ;  /* 0x00000015ff15723e */ /* 0x000fe200024050ff */
[----:B0-----:R-:W-:Y:S01]  /*9af0*/  FMUL R15, R26, R154 ;  /* 0x0000009a1a0f7220 */ /* 0x001fe20000400000 */
[----:B------:R-:W-:-:S02]  /*9b00*/  ISETP.GT.AND P3, PT, R0, RZ, P0 ;  /* 0x000000ff0000720c */ /* 0x000fc40000764270 */
[----:B------:R-:W-:Y:S01]  /*9b10*/  F2FP.TF32.F32.PACK_B R83, R83 ;  /* 0x00000053ff53723e */ /* 0x000fe200024050ff */
[----:B------:R-:W-:Y:S01]  /*9b20*/  @P4 STG.E desc[UR36][R4.64], R21 ;  /* 0x0000001504004986 */ /* 0x000fe2000c101924 */
[----:B------:R-:W-:Y:S02]  /*9b30*/  IADD3 R6, P4, R11, R4, RZ ;  /* 0x000000040b067210 */ /* 0x000fe40007f9e0ff */
[----:B------:R-:W-:Y:S01]  /*9b40*/  F2FP.TF32.F32.PACK_B R15, R15 ;  /* 0x0000000fff0f723e */ /* 0x000fe200024050ff */
[----:B------:R-:W-:Y:S01]  /*9b50*/  @P2 STG.E desc[UR36][R4.64+0x4], R25 ;  /* 0x0000041904002986 */ /* 0x000fe2000c101924 */
[C---:B------:R-:W-:Y:S01]  /*9b60*/  ISETP.GT.AND P2, PT, R0.reuse, 0x1, P0 ;  /* 0x000000010000780c */ /* 0x040fe20000744270 */
[----:B------:R-:W-:Y:S01]  /*9b70*/  IMAD.X R7, R9, 0x1, R5, P4 ;  /* 0x0000000109077824 */ /* 0x000fe200020e0605 */
[----:B------:R-:W-:Y:S02]  /*9b80*/  ISETP.GT.AND P4, PT, R0, 0x8, P1 ;  /* 0x000000080000780c */ /* 0x000fe40000f84270 */
[----:B------:R-:W-:-:S02]  /*9b90*/  F2FP.TF32.F32.PACK_B R85, R85 ;  /* 0x00000055ff55723e */ /* 0x000fc400024050ff */
[----:B------:R0:W-:Y:S01]  /*9ba0*/  @P3 STG.E desc[UR36][R6.64], R15 ;  /* 0x0000000f06003986 */ /* 0x0001e2000c101924 */
[----:B------:R-:W-:Y:S02]  /*9bb0*/  ISETP.GT.AND P3, PT, R0, 0x9, P1 ;  /* 0x000000090000780c */ /* 0x000fe40000f64270 */
[----:B------:R-:W-:-:S04]  /*9bc0*/  F2FP.TF32.F32.PACK_B R87, R87 ;  /* 0x00000057ff57723e */ /* 0x000fc800024050ff */
[----:B------:R1:W-:Y:S01]  /*9bd0*/  @P2 STG.E desc[UR36][R6.64+0x4], R27 ;  /* 0x0000041b06002986 */ /* 0x0003e2000c101924 */
[----:B------:R-:W-:-:S03]  /*9be0*/  ISETP.GT.AND P2, PT, R0, 0x8, P0 ;  /* 0x000000080000780c */ /* 0x000fc60000744270 */
[----:B------:R-:W-:Y:S01]  /*9bf0*/  @P4 STG.E desc[UR36][R4.64+0x20], R23 ;  /* 0x0000201704004986 */ /* 0x000fe2000c101924 */
[----:B------:R-:W-:Y:S01]  /*9c00*/  IADD3 R8, P4, R11, R4, RZ ;  /* 0x000000040b087210 */ /* 0x000fe20007f9e0ff */
[-C--:B------:R-:W-:Y:S01]  /*9c10*/  FMUL R11, R30, R154.reuse ;  /* 0x0000009a1e0b7220 */ /* 0x080fe20000400000 */
[-C--:B0-----:R-:W-:Y:S01]  /*9c20*/  FMUL R15, R34, R154.reuse ;  /* 0x0000009a220f7220 */ /* 0x081fe20000400000 */
[----:B------:R-:W-:Y:S01]  /*9c30*/  @P3 STG.E desc[UR36][R4.64+0x24], R29 ;  /* 0x0000241d04003986 */ /* 0x000fe2000c101924 */
[----:B------:R-:W-:Y:S01]  /*9c40*/  ISETP.GT.AND P3, PT, R0, 0x9, P0 ;  /* 0x000000090000780c */ /* 0x000fe20000764270 */
[----:B------:R-:W-:Y:S01]  /*9c50*/  IMAD.X R9, R9, 0x1, R5, P4 ;  /* 0x0000000109097824 */ /* 0x000fe200020e0605 */
[----:B------:R-:W-:Y:S01]  /*9c60*/  F2FP.TF32.F32.PACK_B R11, R11 ;  /* 0x0000000bff0b723e */ /* 0x000fe200024050ff */
[----:B-1----:R-:W-:Y:S01]  /*9c70*/  FMUL R7, R32, R154 ;  /* 0x0000009a20077220 */ /* 0x002fe20000400000 */
[C---:B------:R-:W-:Y:S02]  /*9c80*/  ISETP.GT.AND P4, PT, R0.reuse, 0x11, P1 ;  /* 0x000000110000780c */ /* 0x040fe40000f84270 */
[----:B------:R-:W-:Y:S01]  /*9c90*/  F2FP.TF32.F32.PACK_B R15, R15 ;  /* 0x0000000fff0f723e */ /* 0x000fe200024050ff */
[----:B------:R0:W-:Y:S01]  /*9ca0*/  @P2 STG.E desc[UR36][R8.64+0x20], R11 ;  /* 0x0000200b08002986 */ /* 0x0001e2000c101924 */
[----:B------:R-:W-:-:S02]  /*9cb0*/  ISETP.GT.AND P2, PT, R0, 0x10, P1 ;  /* 0x000000100000780c */ /* 0x000fc40000f44270 */
[----:B------:R-:W-:-:S03]  /*9cc0*/  F2FP.TF32.F32.PACK_B R7, R7 ;  /* 0x00000007ff07723e */ /* 0x000fc600024050ff */
[----:B------:R-:W-:Y:S01]  /*9cd0*/  @P3 STG.E desc[UR36][R12.64+0x24], R31 ;  /* 0x0000241f0c003986 */ /* 0x000fe2000c101924 */
[----:B------:R-:W-:-:S03]  /*9ce0*/  ISETP.GT.AND P3, PT, R0, 0x10, P0 ;  /* 0x000000100000780c */ /* 0x000fc60000764270 */
[----:B------:R-:W-:Y:S01]  /*9cf0*/  @P4 STG.E desc[UR36][R4.64+0x44], R33 ;  /* 0x0000442104004986 */ /* 0x000fe2000c101924 */
[----:B------:R-:W-:Y:S01]  /*9d00*/  ISETP.GT.AND P4, PT, R0, 0x18, P1 ;  /* 0x000000180000780c */ /* 0x000fe20000f84270 */
[-C--:B0-----:R-:W-:Y:S01]  /*9d10*/  FMUL R9, R36, R154.reuse ;  /* 0x0000009a24097220 */ /* 0x081fe20000400000 */
[----:B------:R-:W-:Y:S01]  /*9d20*/  FMUL R11, R38, R154 ;  /* 0x0000009a260b7220 */ /* 0x000fe20000400000 */
[----:B------:R0:W-:Y:S01]  /*9d30*/  @P2 STG.E desc[UR36][R4.64+0x40], R7 ;  /* 0x0000400704002986 */ /* 0x0001e2000c101924 */
[----:B------:R-:W-:Y:S02]  /*9d40*/  ISETP.GT.AND P2, PT, R0, 0x11, P0 ;  /* 0x000000110000780c */ /* 0x000fe40000744270 */
[----:B------:R-:W-:Y:S02]  /*9d50*/  F2FP.TF32.F32.PACK_B R9, R9 ;  /* 0x00000009ff09723e */ /* 0x000fe400024050ff */
[----:B------:R-:W-:Y:S01]  /*9d60*/  F2FP.TF32.F32.PACK_B R11, R11 ;  /* 0x0000000bff0b723e */ /* 0x000fe200024050ff */
[----:B------:R-:W-:-:S02]  /*9d70*/  @P3 IMAD.MOV.U32 R6, RZ, RZ, R12 ;  /* 0x000000ffff063224 */ /* 0x000fc400078e000c */
[----:B0-----:R-:W-:-:S05]  /*9d80*/  @P3 IMAD.MOV.U32 R7, RZ, RZ, R13 ;  /* 0x000000ffff073224 */ /* 0x001fca00078e000d */
[----:B------:R0:W-:Y:S01]  /*9d90*/  @P3 STG.E desc[UR36][R6.64+0x40], R15 ;  /* 0x0000400f06003986 */ /* 0x0001e2000c101924 */
[----:B------:R-:W-:Y:S01]  /*9da0*/  ISETP.GT.AND P3, PT, R0, 0x19, P1 ;  /* 0x000000190000780c */ /* 0x000fe20000f64270 */
[----:B0-----:R-:W-:Y:S02]  /*9db0*/  @P2 IMAD.MOV.U32 R6, RZ, RZ, R12 ;  /* 0x000000ffff062224 */ /* 0x001fe400078e000c */
[----:B------:R-:W-:Y:S01]  /*9dc0*/  FMUL R15, R40, R154 ;  /* 0x0000009a280f7220 */ /* 0x000fe20000400000 */
[----:B------:R-:W-:-:S04]  /*9dd0*/  @P2 IMAD.MOV.U32 R7, RZ, RZ, R13 ;  /* 0x000000ffff072224 */ /* 0x000fc800078e000d */
[----:B------:R-:W-:Y:S01]  /*9de0*/  F2FP.TF32.F32.PACK_B R15, R15 ;  /* 0x0000000fff0f723e */ /* 0x000fe200024050ff */
[----:B------:R0:W-:Y:S01]  /*9df0*/  @P2 STG.E desc[UR36][R6.64+0x44], R35 ;  /* 0x0000442306002986 */ /* 0x0001e2000c101924 */
[----:B------:R-:W-:-:S03]  /*9e00*/  ISETP.GT.AND P2, PT, R0, 0x18, P0 ;  /* 0x000000180000780c */ /* 0x000fc60000744270 */
[----:B------:R1:W-:Y:S01]  /*9e10*/  @P4 STG.E desc[UR36][R4.64+0x60], R9 ;  /* 0x0000600904004986 */ /* 0x0003e2000c101924 */
[----:B------:R-:W-:-:S03]  /*9e20*/  ISETP.GT.AND P4, PT, R0, 0x19, P0 ;  /* 0x000000190000780c */ /* 0x000fc60000784270 */
[----:B------:R-:W-:Y:S01]  /*9e30*/  @P3 STG.E desc[UR36][R4.64+0x64], R37 ;  /* 0x0000642504003986 */ /* 0x000fe2000c101924 */
[----:B------:R-:W-:-:S05]  /*9e40*/  ISETP.GT.AND P3, PT, R0, 0x20, P1 ;  /* 0x000000200000780c */ /* 0x000fca0000f64270 */
[----:B0-----:R-:W-:Y:S02]  /*9e50*/  @P2 IMAD.MOV.U32 R6, RZ, RZ, R12 ;  /* 0x000000ffff062224 */ /* 0x001fe400078e000c */
[----:B------:R-:W-:Y:S02]  /*9e60*/  @P2 IMAD.MOV.U32 R7, RZ, RZ, R13 ;  /* 0x000000ffff072224 */ /* 0x000fe400078e000d */
[----:B-1----:R-:W-:-:S03]  /*9e70*/  FMUL R9, R42, R154 ;  /* 0x0000009a2a097220 */ /* 0x002fc60000400000 */
[----:B------:R0:W-:Y:S01]  /*9e80*/  @P2 STG.E desc[UR36][R6.64+0x60], R11 ;  /* 0x0000600b06002986 */ /* 0x0001e2000c101924 */
[----:B------:R-:W-:Y:S02]  /*9e90*/  ISETP.GT.AND P2, PT, R0, 0x21, P1 ;  /* 0x000000210000780c */ /* 0x000fe40000f44270 */
[----:B------:R-:W-:Y:S01]  /*9ea0*/  F2FP.TF32.F32.PACK_B R9, R9 ;  /* 0x00000009ff09723e */ /* 0x000fe200024050ff */
        /* <DEDUP_REMOVED lines=169> */
[C---:B------:R-:W-:Y:S02]  /*a940*/  ISETP.GT.AND P4, PT, R0.reuse, 0x78, P0 ;  /* 0x000000780000780c */ /* 0x040fe40000784270 */
[----:B------:R-:W-:-:S03]  /*a950*/  ISETP.GT.AND P0, PT, R0, 0x79, P0 ;  /* 0x000000790000780c */ /* 0x000fc60000704270 */
[----:B0-----:R-:W-:Y:S02]  /*a960*/  @P3 IMAD.MOV.U32 R6, RZ, RZ, R12 ;  /* 0x000000ffff063224 */ /* 0x001fe400078e000c */
[----:B------:R-:W-:Y:S02]  /*a970*/  @P3 IMAD.MOV.U32 R7, RZ, RZ, R13 ;  /* 0x000000ffff073224 */ /* 0x000fe400078e000d */
[----:B-1----:R-:W-:-:S03]  /*a980*/  FMUL R11, R86, R154 ;  /* 0x0000009a560b7220 */ /* 0x002fc60000400000 */
[----:B------:R0:W-:Y:S01]  /*a990*/  @P3 STG.E desc[UR36][R6.64+0x1c0], R15 ;  /* 0x0001c00f06003986 */ /* 0x0001e2000c101924 */
[C---:B------:R-:W-:Y:S02]  /*a9a0*/  ISETP.GT.AND P3, PT, R0.reuse, 0x78, P1 ;  /* 0x000000780000780c */ /* 0x040fe40000f64270 */
[----:B------:R-:W-:Y:S02]  /*a9b0*/  ISETP.GT.AND P1, PT, R0, 0x79, P1 ;  /* 0x000000790000780c */ /* 0x000fe40000f24270 */
[----:B------:R-:W-:Y:S01]  /*a9c0*/  F2FP.TF32.F32.PACK_B R11, R11 ;  /* 0x0000000bff0b723e */ /* 0x000fe200024050ff */
[----:B0-----:R-:W-:Y:S02]  /*a9d0*/  @P2 IMAD.MOV.U32 R6, RZ, RZ, R12 ;  /* 0x000000ffff062224 */ /* 0x001fe400078e000c */
[----:B------:R-:W-:-:S05]  /*a9e0*/  @P2 IMAD.MOV.U32 R7, RZ, RZ, R13 ;  /* 0x000000ffff072224 */ /* 0x000fca00078e000d */
[----:B------:R-:W-:Y:S04]  /*a9f0*/  @P2 STG.E desc[UR36][R6.64+0x1c4], R83 ;  /* 0x0001c45306002986 */ /* 0x000fe8000c101924 */
[----:B------:R-:W-:Y:S04]  /*aa00*/  @P3 STG.E desc[UR36][R4.64+0x1e0], R9 ;  /* 0x0001e00904003986 */ /* 0x000fe8000c101924 */
[----:B------:R0:W-:Y:S02]  /*aa10*/  @P1 STG.E desc[UR36][R4.64+0x1e4], R85 ;  /* 0x0001e45504001986 */ /* 0x0001e4000c101924 */
[----:B0-----:R-:W-:-:S02]  /*aa20*/  @P4 IMAD.MOV.U32 R4, RZ, RZ, R12 ;  /* 0x000000ffff044224 */ /* 0x001fc400078e000c */
[----:B------:R-:W-:-:S05]  /*aa30*/  @P4 IMAD.MOV.U32 R5, RZ, RZ, R13 ;  /* 0x000000ffff054224 */ /* 0x000fca00078e000d */
[----:B------:R0:W-:Y:S04]  /*aa40*/  @P4 STG.E desc[UR36][R4.64+0x1e0], R11 ;  /* 0x0001e00b04004986 */ /* 0x0001e8000c101924 */
[----:B------:R0:W-:Y:S02]  /*aa50*/  @P0 STG.E desc[UR36][R12.64+0x1e4], R87 ;  /* 0x0001e4570c000986 */ /* 0x0001e4000c101924 */
.L_x_284:
[----:B------:R-:W-:Y:S05]  /*aa60*/  BSYNC B0 ;  /* 0x0000000000007941 */ /* 0x000fea0003800000 */
.L_x_32:
[----:B------:R-:W-:Y:S01]  /*aa70*/  ULDC UR4, c[0x0][0xc] ;  /* 0x0000030000047ab9 */ /* 0x000fe20000000800 */
[----:B------:R-:W-:Y:S01]  /*aa80*/  ULDC UR5, c[0x0][0x10] ;  /* 0x0000040000057ab9 */ /* 0x000fe20000000800 */
[----:B0-----:R-:W0:Y:S01]  /*aa90*/  LDC R5, c[0x0][0x14] ;  /* 0x00000500ff057b82 */ /* 0x001e220000000800 */
[----:B------:R-:W-:Y:S01]  /*aaa0*/  UIMAD.WIDE.U32 UR4, UR4, UR5, URZ ;  /* 0x00000005040472a5 */ /* 0x000fe2000f8e003f */
[----:B------:R-:W-:Y:S01]  /*aab0*/  PRMT R0, RZ, 0x7610, R0 ;  /* 0x00007610ff007816 */ /* 0x000fe20000000000 */
[----:B------:R-:W-:Y:S02]  /*aac0*/  IMAD.MOV.U32 R153, RZ, RZ, -0x1 ;  /* 0xffffffffff997424 */ /* 0x000fe400078e00ff */
[----:B------:R-:W-:Y:S02]  /*aad0*/  IMAD.MOV.U32 R23, RZ, RZ, -0x1 ;  /* 0xffffffffff177424 */ /* 0x000fe400078e00ff */
[----:B0-----:R-:W-:-:S04]  /*aae0*/  IMAD.WIDE.U32 R16, R5, UR4, R16 ;  /* 0x0000000405107c25 */ /* 0x001fc8000f8e0010 */
[----:B------:R-:W-:Y:S01]  /*aaf0*/  IMAD R5, R5, UR5, RZ ;  /* 0x0000000505057c24 */ /* 0x000fe2000f8e02ff */
[----:B------:R-:W-:Y:S02]  /*ab00*/  ULDC.64 UR4, c[0x0][0x650] ;  /* 0x0001940000047ab9 */ /* 0x000fe40000000a00 */
[----:B------:R-:W-:Y:S01]  /*ab10*/  ISETP.GE.U32.AND P0, PT, R16, UR4, PT ;  /* 0x0000000410007c0c */ /* 0x000fe2000bf06070 */
[----:B------:R-:W-:-:S05]  /*ab20*/  IMAD.IADD R17, R17, 0x1, R5 ;  /* 0x0000000111117824 */ /* 0x000fca00078e0205 */
[----:B------:R-:W-:-:S13]  /*ab30*/  ISETP.GE.U32.AND.EX P0, PT, R17, UR5, PT, P0 ;  /* 0x0000000511007c0c */ /* 0x000fda000bf06100 */
[----:B------:R-:W-:Y:S05]  /*ab40*/  @P0 BRA `(.L_x_285) ;  /* 0x0000000400640947 */ /* 0x000fea0003800000 */
[----:B------:R-:W0:Y:S01]  /*ab50*/  S2R R12, SR_CTAID.X ;  /* 0x00000000000c7919 */ /* 0x000e220000002500 */
[----:B------:R-:W1:Y:S01]  /*ab60*/  LDC.64 R10, c[0x0][0x628] ;  /* 0x00018a00ff0a7b82 */ /* 0x000e620000000a00 */
[----:B------:R-:W-:Y:S01]  /*ab70*/  ULDC UR4, c[0x0][0x150] ;  /* 0x0000540000047ab9 */ /* 0x000fe20000000800 */
[----:B--2---:R-:W-:Y:S01]  /*ab80*/  IMAD.MOV.U32 R8, RZ, RZ, R16 ;  /* 0x000000ffff087224 */ /* 0x004fe200078e0010 */
[----:B------:R-:W2:Y:S01]  /*ab90*/  S2R R24, SR_CTAID.Y ;  /* 0x0000000000187919 */ /* 0x000ea20000002600 */
[----:B------:R-:W-:-:S04]  /*aba0*/  IMAD.MOV.U32 R9, RZ, RZ, R17 ;  /* 0x000000ffff097224 */ /* 0x000fc800078e0011 */
[----:B------:R-:W2:Y:S08]  /*abb0*/  LDC R21, c[0x0][0x144] ;  /* 0x00005100ff157b82 */ /* 0x000eb00000000800 */
[----:B------:R-:W2:Y:S08]  /*abc0*/  LDC R0, c[0x0][0x630] ;  /* 0x00018c00ff007b82 */ /* 0x000eb00000000800 */
[----:B------:R-:W2:Y:S01]  /*abd0*/  LDC.64 R14, c[0x0][0x620] ;  /* 0x00018800ff0e7b82 */ /* 0x000ea20000000a00 */
[----:B-1----:R-:W-:-:S04]  /*abe0*/  ISETP.NE.U32.AND P0, PT, R10, RZ, PT ;  /* 0x000000ff0a00720c */ /* 0x002fc80003f05070 */
[----:B------:R-:W-:Y:S02]  /*abf0*/  ISETP.NE.AND.EX P0, PT, R11, RZ, PT, P0 ;  /* 0x000000ff0b00720c */ /* 0x000fe40003f05300 */
[----:B0-----:R-:W-:-:S05]  /*ac00*/  I2FP.F32.U32 R3, R12 ;  /* 0x0000000c00037245 */ /* 0x001fca0000201000 */
[----:B------:R-:W-:-:S04]  /*ac10*/  FMUL R3, R3, UR4 ;  /* 0x0000000403037c20 */ /* 0x000fc80008400000 */
[----:B------:R0:W1:Y:S02]  /*ac20*/  F2I.U32.TRUNC.NTZ R20, R3 ;  /* 0x0000000300147305 */ /* 0x000064000020f000 */
[----:B------:R-:W-:Y:S05]  /*ac30*/  @!P0 BRA `(.L_x_286) ;  /* 0x0000000000288947 */ /* 0x000fea0003800000 */
[----:B0-----:R-:W0:Y:S02]  /*ac40*/  LDC R3, c[0x0][0x634] ;  /* 0x00018d00ff037b82 */ /* 0x001e240000000800 */
        /* <DEDUP_REMOVED lines=9> */
.L_x_286:
[----:B------:R-:W3:Y:S01]  /*ace0*/  LDC.64 R30, c[0x0][0x640] ;  /* 0x00019000ff1e7b82 */ /* 0x000ee20000000a00 */
[-CC-:B--2---:R-:W-:Y:S01]  /*acf0*/  SHF.R.U64 R23, R8, R0.reuse, R9.reuse ;  /* 0x0000000008177219 */ /* 0x184fe20000001209 */
[----:B-1----:R-:W-:Y:S01]  /*ad00*/  IMAD.MOV R20, RZ, RZ, -R20 ;  /* 0x000000ffff147224 */ /* 0x002fe200078e0a14 */
[----:B------:R-:W-:Y:S01]  /*ad10*/  SHF.R.U32.HI R0, RZ, R0, R9 ;  /* 0x00000000ff007219 */ /* 0x000fe20000011609 */
[----:B------:R-:W-:Y:S01]  /*ad20*/  ULDC UR4, c[0x0][0x154] ;  /* 0x0000550000047ab9 */ /* 0x000fe20000000800 */
[----:B0-----:R-:W-:Y:S01]  /*ad30*/  IADD3 R3, P0, RZ, -R23, RZ ;  /* 0x80000017ff037210 */ /* 0x001fe20007f1e0ff */
[----:B------:R-:W-:Y:S02]  /*ad40*/  IMAD R26, R21, R20, R12 ;  /* 0x00000014151a7224 */ /* 0x000fe400078e020c */
[----:B------:R-:W0:Y:S01]  /*ad50*/  LDC R6, c[0x0][0x618] ;  /* 0x00018600ff067b82 */ /* 0x000e220000000800 */
[----:B------:R-:W-:Y:S02]  /*ad60*/  IMAD.MOV.U32 R7, RZ, RZ, 0x1 ;  /* 0x00000001ff077424 */ /* 0x000fe400078e00ff */
[----:B------:R-:W-:-:S04]  /*ad70*/  IMAD.X R5, RZ, RZ, ~R0, P0 ;  /* 0x000000ffff057224 */ /* 0x000fc800000e0e00 */
[-C--:B------:R-:W-:Y:S01]  /*ad80*/  IMAD R0, R5, R14.reuse, RZ ;  /* 0x0000000e05007224 */ /* 0x080fe200078e02ff */
[----:B------:R-:W1:Y:S01]  /*ad90*/  LDC R8, c[0x0][0x608] ;  /* 0x00018200ff087b82 */ /* 0x000e620000000800 */
[----:B------:R-:W-:-:S04]  /*ada0*/  IMAD.WIDE.U32 R4, R3, R14, R16 ;  /* 0x0000000e03047225 */ /* 0x000fc800078e0010 */
[----:B------:R-:W-:Y:S01]  /*adb0*/  IMAD R3, R3, R15, R0 ;  /* 0x0000000f03037224 */ /* 0x000fe200078e0200 */
[----:B------:R-:W-:Y:S02]  /*adc0*/  I2FP.F32.U32 R0, R24 ;  /* 0x0000001800007245 */ /* 0x000fe40000201000 */
[----:B------:R-:W2:Y:S01]  /*add0*/  LDC R28, c[0x0][0x658] ;  /* 0x00019600ff1c7b82 */ /* 0x000ea20000000800 */
[----:B------:R-:W-:Y:S01]  /*ade0*/  IMAD.IADD R3, R5, 0x1, R3 ;  /* 0x0000000105037824 */ /* 0x000fe200078e0203 */
[----:B---3--:R-:W-:Y:S01]  /*adf0*/  ISETP.NE.U32.AND P0, PT, R30, RZ, PT ;  /* 0x000000ff1e00720c */ /* 0x008fe20003f05070 */
[----:B------:R-:W-:Y:S01]  /*ae00*/  FMUL R0, R0, UR4 ;  /* 0x0000000400007c20 */ /* 0x000fe20008400000 */
[----:B------:R-:W-:Y:S02]  /*ae10*/  IMAD.MOV.U32 R5, RZ, RZ, -0x1 ;  /* 0xffffffffff057424 */ /* 0x000fe400078e00ff */
[----:B------:R-:W-:Y:S01]  /*ae20*/  ISETP.NE.AND.EX P0, PT, R31, RZ, PT, P0 ;  /* 0x000000ff1f00720c */ /* 0x000fe20003f05300 */
[----:B------:R3:W2:Y:S01]  /*ae30*/  F2I.U32.TRUNC.NTZ R14, R0 ;  /* 0x00000000000e7305 */ /* 0x0006a2000020f000 */
[----:B------:R-:W3:Y:S01]  /*ae40*/  LDC R15, c[0x0][0x148] ;  /* 0x00005200ff0f7b82 */ /* 0x000ee20000000800 */
[----:B0-----:R-:W-:-:S02]  /*ae50*/  SHF.R.U64 R12, R4, R6, R3 ;  /* 0x00000006040c7219 */ /* 0x001fc40000001203 */
[----:B------:R-:W-:-:S05]  /*ae60*/  SHF.R.U32.HI R3, RZ, R6, R3 ;  /* 0x00000006ff037219 */ /* 0x000fca0000011603 */
[----:B------:R-:W0:Y:S01]  /*ae70*/  LDC R20, c[0x0][0x600] ;  /* 0x00018000ff147b82 */ /* 0x000e220000000800 */
[-CC-:B-1----:R-:W-:Y:S02]  /*ae80*/  SHF.R.U64 R10, R12, R8.reuse, R3.reuse ;  /* 0x000000080c0a7219 */ /* 0x182fe40000001203 */
[----:B------:R-:W-:-:S05]  /*ae90*/  SHF.R.U32.HI R3, RZ, R8, R3 ;  /* 0x00000008ff037219 */ /* 0x000fca0000011603 */
[----:B------:R-:W1:Y:S01]  /*aea0*/  LDC R25, c[0x0][0x648] ;  /* 0x00019200ff197b82 */ /* 0x000e620000000800 */
[-C--:B--2---:R-:W-:Y:S02]  /*aeb0*/  SHF.L.U32 R4, R5, R28.reuse, RZ ;  /* 0x0000001c05047219 */ /* 0x084fe400000006ff */
[-CC-:B------:R-:W-:Y:S02]  /*aec0*/  SHF.R.U64 R13, R10, R28.reuse, R3.reuse ;  /* 0x0000001c0a0d7219 */ /* 0x180fe40000001203 */
[----:B------:R-:W-:Y:S02]  /*aed0*/  SHF.R.U32.HI R5, RZ, R28, R3 ;  /* 0x0000001cff057219 */ /* 0x000fe40000011603 */
[----:B------:R-:W-:Y:S01]  /*aee0*/  LOP3.LUT R21, RZ, R4, RZ, 0x33, !PT ;  /* 0x00000004ff157212 */ /* 0x000fe200078e33ff */
[----:B------:R-:W2:Y:S01]  /*aef0*/  LDC R27, c[0x0][0x638] ;  /* 0x00018e00ff1b7b82 */ /* 0x000ea20000000800 */
[----:B------:R-:W-:Y:S01]  /*af00*/  SHF.L.U32 R28, R7, R28, RZ ;  /* 0x0000001c071c7219 */ /* 0x000fe200000006ff */
[----:B------:R-:W-:-:S06]  /*af10*/  IMAD.MOV.U32 R4, RZ, RZ, R13 ;  /* 0x000000ffff047224 */ /* 0x000fcc00078e000d */
[----:B------:R-:W0:Y:S01]  /*af20*/  LDC R29, c[0x0][0x610] ;  /* 0x00018400ff1d7b82 */ /* 0x000e220000000800 */
[----:B------:R-:W-:Y:S05]  /*af30*/  @!P0 BRA `(.L_x_287) ;  /* 0x0000000000288947 */ /* 0x000fea0003800000 */
[----:B---3--:R-:W3:Y:S02]  /*af40*/  LDC R0, c[0x0][0x64c] ;  /* 0x00019300ff007b82 */ /* 0x008ee40000000800 */
[----:B---3--:R-:W-:-:S05]  /*af50*/  IADD3 R3, P0, R13, R0, RZ ;  /* 0x000000000d037210 */ /* 0x008fca0007f1e0ff */
        /* <DEDUP_REMOVED lines=8> */
.L_x_287:
[----:B------:R-:W-:Y:S01]  /*afe0*/  ISETP.NE.AND P0, PT, R2, 0x1, PT ;  /* 0x000000010200780c */ /* 0x000fe20003f05270 */
[----:B------:R-:W-:Y:S01]  /*aff0*/  IMAD.MOV R14, RZ, RZ, -R14 ;  /* 0x000000ffff0e7224 */ /* 0x000fe200078e0a0e */
[----:B-1-3--:R-:W-:Y:S01]  /*b000*/  SHF.R.U64 R0, R4, R25, R5 ;  /* 0x0000001904007219 */ /* 0x00afe20000001205 */
[----:B0-----:R-:W-:Y:S01]  /*b010*/  VIADD R5, R20, 0xffffffff ;  /* 0xffffffff14057836 */ /* 0x001fe20000000000 */
[----:B------:R-:W-:Y:S01]  /*b020*/  LOP3.LUT R3, R10, R21, RZ, 0xc0, !PT ;  /* 0x000000150a037212 */ /* 0x000fe200078ec0ff */
[----:B------:R-:W-:Y:S02]  /*b030*/  IMAD.MOV.U32 R6, RZ, RZ, 0x1 ;  /* 0x00000001ff067424 */ /* 0x000fe400078e00ff */
[----:B------:R-:W-:Y:S01]  /*b040*/  IMAD.MOV R4, RZ, RZ, -R0 ;  /* 0x000000ffff047224 */ /* 0x000fe200078e0a00 */
[----:B------:R-:W-:Y:S01]  /*b050*/  LOP3.LUT R5, R12, R5, RZ, 0xc0, !PT ;  /* 0x000000050c057212 */ /* 0x000fe200078ec0ff */
[----:B------:R-:W-:Y:S02]  /*b060*/  IMAD R3, R28, R0, R3 ;  /* 0x000000001c037224 */ /* 0x000fe400078e0203 */
[----:B--2---:R-:W-:-:S02]  /*b070*/  IMAD R0, R4, R27, R13 ;  /* 0x0000001b04007224 */ /* 0x004fc400078e020d */
[----:B------:R-:W-:Y:S02]  /*b080*/  @P0 IMAD R26, R15, R14, R24 ;  /* 0x0000000e0f1a0224 */ /* 0x000fe400078e0218 */
[----:B------:R-:W-:Y:S01]  /*b090*/  IMAD R4, R0, R20, R5 ;  /* 0x0000001400047224 */ /* 0x000fe200078e0205 */
[----:B------:R-:W-:Y:S01]  /*b0a0*/  PRMT R0, R6, 0x7610, R0 ;  /* 0x0000761006007816 */ /* 0x000fe20000000000 */
[----:B------:R-:W-:-:S05]  /*b0b0*/  IMAD R3, R3, R29, R26 ;  /* 0x0000001d03037224 */ /* 0x000fca00078e021a */
[----:B------:R-:W-:Y:S02]  /*b0c0*/  SEL R153, R4, R3, !P0 ;  /* 0x0000000304997207 */ /* 0x000fe40004000000 */
[----:B------:R-:W-:-:S07]  /*b0d0*/  SEL R3, R3, R4, !P0 ;  /* 0x0000000403037207 */ /* 0x000fce0004000000 */
.L_x_285:
[----:B------:R-:W-:Y:S01]  /*b0e0*/  LOP3.LUT P0, RZ, R0, 0xff, RZ, 0xc0, !PT ;  /* 0x000000ff00ff7812 */ /* 0x000fe2000780c0ff */
[----:B------:R-:W-:-:S12]  /*b0f0*/  IMAD.MOV.U32 R152, RZ, RZ, R3 ;  /* 0x000000ffff987224 */ /* 0x000fd800078e0003 */
[----:B------:R-:W-:Y:S05]  /*b100*/  @P0 BRA `(.L_x_288) ;  /* 0xffffff6000200947 */ /* 0x000fea000383ffff */
[----:B------:R-:W-:Y:S05]  /*b110*/  EXIT ;  /* 0x000000000000794d */ /* 0x000fea0003800000 */
.L_x_7:
[----:B0-----:R-:W-:Y:S01]  /*b120*/  ULDC.64 UR4, c[0x0][0x650] ;  /* 0x0001940000047ab9 */ /* 0x001fe20000000a00 */
        /* <DEDUP_REMOVED lines=25> */
.L_x_290:
[----:B------:R-:W0:Y:S01]  /*b2c0*/  LDC.64 R26, c[0x0][0x640] ;  /* 0x00019000ff1a7b82 */ /* 0x000e220000000a00 */
[-CC-:B------:R-:W-:Y:S01]  /*b2d0*/  SHF.R.U64 R20, R12, R8.reuse, R13.reuse ;  /* 0x000000080c147219 */ /* 0x180fe2000000120d */
[----:B------:R-:W-:Y:S01]  /*b2e0*/  IMAD.MOV.U32 R30, RZ, RZ, 0x1 ;  /* 0x00000001ff1e7424 */ /* 0x000fe200078e00ff */
[----:B------:R-:W-:Y:S02]  /*b2f0*/  SHF.R.U32.HI R6, RZ, R8, R13 ;  /* 0x00000008ff067219 */ /* 0x000fe4000001160d */
[----:B------:R-:W-:-:S03]  /*b300*/  IADD3 R11, P0, RZ, -R20, RZ ;  /* 0x80000014ff0b7210 */ /* 0x000fc60007f1e0ff */
[----:B------:R-:W1:Y:S02]  /*b310*/  LDC R10, c[0x0][0x618] ;  /* 0x00018600ff0a7b82 */ /* 0x000e640000000800 */
[----:B------:R-:W-:-:S04]  /*b320*/  IMAD.X R7, RZ, RZ, ~R6, P0 ;  /* 0x000000ffff077224 */ /* 0x000fc800000e0e06 */
[-C--:B------:R-:W-:Y:S02]  /*b330*/  IMAD R8, R7, R22.reuse, RZ ;  /* 0x0000001607087224 */ /* 0x080fe400078e02ff */
[----:B------:R-:W2:Y:S01]  /*b340*/  LDC R12, c[0x0][0x608] ;  /* 0x00018200ff0c7b82 */ /* 0x000ea20000000800 */
[----:B------:R-:W-:-:S04]  /*b350*/  IMAD.WIDE.U32 R6, R11, R22, R16 ;  /* 0x000000160b067225 */ /* 0x000fc800078e0010 */
[----:B------:R-:W-:-:S03]  /*b360*/  IMAD R11, R11, R23, R8 ;  /* 0x000000170b0b7224 */ /* 0x000fc600078e0208 */
[----:B------:R-:W3:Y:S01]  /*b370*/  LDC R25, c[0x0][0x658] ;  /* 0x00019600ff197b82 */ /* 0x000ee20000000800 */
[----:B------:R-:W-:Y:S01]  /*b380*/  IMAD.IADD R7, R7, 0x1, R11 ;  /* 0x0000000107077824 */ /* 0x000fe200078e020b */
[----:B0-----:R-:W-:-:S04]  /*b390*/  ISETP.NE.U32.AND P0, PT, R26, RZ, PT ;  /* 0x000000ff1a00720c */ /* 0x001fc80003f05070 */
[----:B------:R-:W-:Y:S02]  /*b3a0*/  ISETP.NE.AND.EX P0, PT, R27, RZ, PT, P0 ;  /* 0x000000ff1b00720c */ /* 0x000fe40003f05300 */
[----:B------:R-:W0:Y:S01]  /*b3b0*/  LDC R23, c[0x0][0x600] ;  /* 0x00018000ff177b82 */ /* 0x000e220000000800 */
[-CC-:B-1----:R-:W-:Y:S02]  /*b3c0*/  SHF.R.U64 R8, R6, R10.reuse, R7.reuse ;  /* 0x0000000a06087219 */ /* 0x182fe40000001207 */
[----:B------:R-:W-:Y:S01]  /*b3d0*/  SHF.R.U32.HI R7, RZ, R10, R7 ;  /* 0x0000000aff077219 */ /* 0x000fe20000011607 */
[----:B------:R-:W-:-:S04]  /*b3e0*/  IMAD.MOV.U32 R10, RZ, RZ, -0x1 ;  /* 0xffffffffff0a7424 */ /* 0x000fc800078e00ff */
        /* <DEDUP_REMOVED lines=21> */
.L_x_291:
[----:B------:R-:W-:Y:S01]  /*b540*/  ISETP.NE.AND P0, PT, R2, 0x1, PT ;  /* 0x000000010200780c */ /* 0x000fe20003f05270 */
[----:B0-----:R-:W-:Y:S01]  /*b550*/  VIADD R11, R23, 0xffffffff ;  /* 0xffffffff170b7836 */ /* 0x001fe20000000000 */
[----:B-1----:R-:W-:Y:S02]  /*b560*/  SHF.R.U64 R6, R6, R24, R7 ;  /* 0x0000001806067219 */ /* 0x002fe40000001207 */
[----:B------:R-:W-:Y:S02]  /*b570*/  SHF.L.U32 R30, R30, R25, RZ ;  /* 0x000000191e1e7219 */ /* 0x000fe400000006ff */
[----:B------:R-:W-:Y:S01]  /*b580*/  LOP3.LUT R5, R21, R32, RZ, 0xc0, !PT ;  /* 0x0000002015057212 */ /* 0x000fe200078ec0ff */
[----:B------:R-:W-:-:S04]  /*b590*/  IMAD.MOV R7, RZ, RZ, -R6 ;  /* 0x000000ffff077224 */ /* 0x000fc800078e0a06 */
[----:B------:R-:W-:Y:S01]  /*b5a0*/  IMAD R6, R30, R6, R5 ;  /* 0x000000061e067224 */ /* 0x000fe200078e0205 */
[----:B------:R-:W-:Y:S01]  /*b5b0*/  LOP3.LUT R5, R8, R11, RZ, 0xc0, !PT ;  /* 0x0000000b08057212 */ /* 0x000fe200078ec0ff */
[----:B------:R-:W-:Y:S02]  /*b5c0*/  @P0 IMAD R3, R9, R14, R4 ;  /* 0x0000000e09030224 */ /* 0x000fe400078e0204 */
[----:B--2---:R-:W-:Y:S02]  /*b5d0*/  IMAD R4, R7, R28, R22 ;  /* 0x0000001c07047224 */ /* 0x004fe400078e0216 */
[----:B---3--:R-:W-:Y:S02]  /*b5e0*/  IMAD R3, R6, R29, R3 ;  /* 0x0000001d06037224 */ /* 0x008fe400078e0203 */
[----:B------:R-:W-:Y:S02]  /*b5f0*/  IMAD R4, R4, R23, R5 ;  /* 0x0000001704047224 */ /* 0x000fe400078e0205 */
[----:B------:R-:W-:-:S02]  /*b600*/  IMAD.MOV.U32 R8, RZ, RZ, 0x1 ;  /* 0x00000001ff087424 */ /* 0x000fc400078e00ff */
[----:B------:R-:W-:Y:S01]  /*b610*/  IMAD.MOV.U32 R6, RZ, RZ, R20 ;  /* 0x000000ffff067224 */ /* 0x000fe200078e0014 */
[----:B------:R-:W-:Y:S02]  /*b620*/  SEL R7, R4, R3, !P0 ;  /* 0x0000000304077207 */ /* 0x000fe40004000000 */
[----:B------:R-:W-:-:S07]  /*b630*/  SEL R13, R3, R4, !P0 ;  /* 0x00000004030d7207 */ /* 0x000fce0004000000 */
.L_x_289:
[----:B------:R-:W-:-:S08]  /*b640*/  NOP ;  /* 0x0000000000007918 */ /* 0x000fd00000000000 */
[----:B------:R-:W0:-:S00]  /*b650*/  USETMAXREG.DEALLOC.CTAPOOL 0x28 ;  /* 0x00000028000079c8 */ /* 0x000e0000080e0500 */
[----:B0-----:R-:W-:-:S13]  /*b660*/  ISETP.NE.AND P0, PT, R0, RZ, PT ;  /* 0x000000ff0000720c */ /* 0x001fda0003f05270 */
[----:B------:R-:W-:Y:S05]  /*b670*/  @P0 EXIT ;  /* 0x000000000000094d */ /* 0x000fea0003800000 */
[----:B------:R-:W-:Y:S01]  /*b680*/  LOP3.LUT P0, RZ, R8, 0xff, RZ, 0xc0, !PT ;  /* 0x000000ff08ff7812 */ /* 0x000fe2000780c0ff */
[----:B------:R-:W-:Y:S02]  /*b690*/  IMAD.MOV.U32 R0, RZ, RZ, 0x1 ;  /* 0x00000001ff007424 */ /* 0x000fe400078e00ff */
[----:B------:R-:W-:-:S10]  /*b6a0*/  IMAD.MOV.U32 R3, RZ, RZ, RZ ;  /* 0x000000ffff037224 */ /* 0x000fd400078e00ff */
[----:B------:R-:W-:Y:S05]  /*b6b0*/  @!P0 BRA `(.L_x_292) ;  /* 0x0000000c00748947 */ /* 0x000fea0003800000 */
[----:B------:R-:W0:Y:S01]  /*b6c0*/  LDC R0, c[0x0][0x28c] ;  /* 0x0000a300ff007b82 */ /* 0x000e220000000800 */
[----:B------:R-:W-:Y:S01]  /*b6d0*/  ULDC UR5, c[0x0][0x658] ;  /* 0x0001960000057ab9 */ /* 0x000fe20000000800 */
[----:B------:R-:W-:Y:S01]  /*b6e0*/  UMOV UR7, 0xffffffff ;  /* 0xffffffff00077882 */ /* 0x000fe20000000000 */
[----:B------:R-:W-:Y:S01]  /*b6f0*/  ULDC UR6, c[0x0][0xc] ;  /* 0x0000030000067ab9 */ /* 0x000fe20000000800 */
[----:B------:R-:W-:Y:S01]  /*b700*/  USHF.L.U32 UR9, UR7, UR5, URZ ;  /* 0x0000000507097299 */ /* 0x000fe2000800063f */
[----:B------:R-:W-:Y:S01]  /*b710*/  BSSY B0, `(.L_x_292) ;  /* 0x00000d7000007945 */ /* 0x000fe20003800000 */
[----:B------:R-:W-:Y:S01]  /*b720*/  UMOV UR8, 0x1 ;  /* 0x0000000100087882 */ /* 0x000fe20000000000 */
[----:B------:R-:W-:Y:S01]  /*b730*/  ULDC UR7, c[0x0][0x10] ;  /* 0x0000040000077ab9 */ /* 0x000fe20000000800 */
[----:B------:R-:W1:Y:S01]  /*b740*/  S2UR UR10, SR_CgaCtaId ;  /* 0x00000000000a79c3 */ /* 0x000e620000008800 */
[----:B------:R-:W-:Y:S01]  /*b750*/  UIMAD.WIDE.U32 UR6, UR6, UR7, URZ ;  /* 0x00000007060672a5 */ /* 0x000fe2000f8e003f */
[----:B------:R-:W-:Y:S01]  /*b760*/  IMAD.MOV.U32 R9, RZ, RZ, 0x1 ;  /* 0x00000001ff097424 */ /* 0x000fe200078e00ff */
[----:B------:R-:W-:Y:S01]  /*b770*/  USHF.L.U32 UR5, UR8, UR5, URZ ;  /* 0x0000000508057299 */ /* 0x000fe2000800063f */
[----:B------:R-:W-:Y:S01]  /*b780*/  LOP3.LUT R12, R19, 0x2, RZ, 0xfc, !PT ;  /* 0x00000002130c7812 */ /* 0x000fe200078efcff */
[----:B------:R-:W-:Y:S01]  /*b790*/  ULDC UR4, c[0x0][0x600] ;  /* 0x0001800000047ab9 */ /* 0x000fe20000000800 */
[----:B------:R-:W-:Y:S01]  /*b7a0*/  ULDC UR8, c[0x0][0x14] ;  /* 0x0000050000087ab9 */ /* 0x000fe20000000800 */
[----:B------:R-:W-:-:S02]  /*b7b0*/  UIADD3 UR4, UR4, -0x1, URZ ;  /* 0xffffffff04047890 */ /* 0x000fc4000fffe03f */
[----:B------:R-:W-:Y:S02]  /*b7c0*/  UIMAD.WIDE.U32 UR30, UR6, UR8, URZ ;  /* 0x00000008061e72a5 */ /* 0x000fe4000f8e003f */
[----:B------:R-:W-:Y:S02]  /*b7d0*/  UIMAD UR7, UR7, UR8, URZ ;  /* 0x00000008070772a4 */ /* 0x000fe4000f8e023f */
[----:B------:R-:W-:Y:S02]  /*b7e0*/  ULOP3.LUT UR6, URZ, UR9, URZ, 0x33, !UPT ;  /* 0x000000093f067292 */ /* 0x000fe4000f8e333f */
[----:B------:R-:W-:Y:S01]  /*b7f0*/  UIADD3 UR7, UR31, UR7, URZ ;  /* 0x000000071f077290 */ /* 0x000fe2000fffe03f */
[----:B0-----:R-:W-:Y:S01]  /*b800*/  VIADD R0, R0, 0x3f ;  /* 0x0000003f00007836 */ /* 0x001fe20000000000 */
[----:B------:R-:W-:-:S04]  /*b810*/  ULDC.64 UR38, c[0x0][0x198] ;  /* 0x0000660000267ab9 */ /* 0x000fc80000000a00 */
[----:B------:R-:W-:Y:S01]  /*b820*/  SHF.R.S32.HI R3, RZ, 0x1f, R0 ;  /* 0x0000001fff037819 */ /* 0x000fe20000011400 */
[----:B-1----:R-:W-:-:S03]  /*b830*/  IMAD.U32 R10, RZ, RZ, UR10 ;  /* 0x0000000aff0a7e24 */ /* 0x002fc6000f8e00ff */
[----:B------:R-:W-:Y:S01]  /*b840*/  LEA.HI R3, R3, R0, RZ, 0x6 ;  /* 0x0000000003037211 */ /* 0x000fe200078f30ff */
[----:B------:R-:W-:-:S03]  /*b850*/  IMAD.MOV.U32 R0, RZ, RZ, 0x1 ;  /* 0x00000001ff007424 */ /* 0x000fc600078e00ff */
[----:B------:R-:W-:Y:S01]  /*b860*/  SHF.R.S32.HI R8, RZ, 0x6, R3 ;  /* 0x00000006ff087819 */ /* 0x000fe20000011403 */
[----:B------:R-:W-:-:S04]  /*b870*/  IMAD.MOV.U32 R3, RZ, RZ, RZ ;  /* 0x000000ffff037224 */ /* 0x000fc800078e00ff */
[----:B------:R-:W-:-:S07]  /*b880*/  VIADD R11, R8, 0x1 ;  /* 0x00000001080b7836 */ /* 0x000fce0000000000 */
.L_x_303:
[----:B------:R-:W-:-:S03]  /*b890*/  UMOV UR8, 0xffffffff ;  /* 0xffffffff00087882 */ /* 0x000fc60000000000 */
[----:B------:R-:W-:Y:S05]  /*b8a0*/  BRA.DIV UR8, `(.L_x_293) ;  /* 0x0000000e08e07947 */ /* 0x000fea000b800000 */
[----:B------:R-:W-:-:S13]  /*b8b0*/  ELECT P6, URZ, PT ;  /* 0x00000000003f782f */ /* 0x000fda00038c0000 */
.L_x_314:
[----:B------:R-:W0:Y:S01]  /*b8c0*/  LDC R4, c[0x0][0x28c] ;  /* 0x0000a300ff047b82 */ /* 0x000e220000000800 */
[----:B------:R-:W-:Y:S01]  /*b8d0*/  BSSY B1, `(.L_x_294) ;  /* 0x0000047000017945 */ /* 0x000fe20003800000 */
[----:B0-----:R-:W-:-:S13]  /*b8e0*/  ISETP.LT.OR P6, PT, R4, 0x1, !P6 ;  /* 0x000000010400780c */ /* 0x001fda00077c1670 */
[----:B------:R-:W-:Y:S05]  /*b8f0*/  @P6 BRA `(.L_x_295) ;  /* 0x0000000400106947 */ /* 0x000fea0003800000 */
[----:B------:R-:W-:Y:S02]  /*b900*/  IMAD R13, R13, 0x2, R10 ;  /* 0x000000020d0d7824 */ /* 0x000fe400078e020a */
[----:B------:R-:W-:Y:S02]  /*b910*/  IMAD.SHL.U32 R15, R7, 0x80, RZ ;  /* 0x00000080070f7824 */ /* 0x000fe400078e00ff */
[----:B------:R-:W-:Y:S02]  /*b920*/  IMAD.MOV.U32 R21, RZ, RZ, RZ ;  /* 0x000000ffff157224 */ /* 0x000fe400078e00ff */
[----:B------:R-:W-:Y:S02]  /*b930*/  IMAD.MOV.U32 R4, RZ, RZ, R11 ;  /* 0x000000ffff047224 */ /* 0x000fe400078e000b */
[----:B------:R-:W-:Y:S02]  /*b940*/  IMAD.MOV.U32 R5, RZ, RZ, R0 ;  /* 0x000000ffff057224 */ /* 0x000fe400078e0000 */
[----:B------:R-:W-:-:S02]  /*b950*/  IMAD.MOV.U32 R7, RZ, RZ, R3 ;  /* 0x000000ffff077224 */ /* 0x000fc400078e0003 */
[----:B------:R-:W-:-:S07]  /*b960*/  IMAD.SHL.U32 R20, R13, 0x80, RZ ;  /* 0x000000800d147824 */ /* 0x000fce00078e00ff */
.L_x_298:
[----:B------:R-:W0:Y:S01]  /*b970*/  S2UR UR8, SR_CgaCtaId ;  /* 0x00000000000879c3 */ /* 0x000e220000008800 */
[----:B------:R-:W-:Y:S02]  /*b980*/  MOV R13, 0x400 ;  /* 0x00000400000d7802 */ /* 0x000fe40000000f00 */
[----:B------:R-:W-:-:S13]  /*b990*/  LOP3.LUT P1, RZ, R18, 0x7f, RZ, 0xc0, !PT ;  /* 0x0000007f12ff7812 */ /* 0x000fda000782c0ff */
[----:B------:R-:W1:Y:S01]  /*b9a0*/  @!P1 LDC R14, c[0x0][0x500] ;  /* 0x00014000ff0e9b82 */ /* 0x000e620000000800 */
[----:B0-----:R-:W-:-:S05]  /*b9b0*/  IMAD.U32 R10, RZ, RZ, UR8 ;  /* 0x00000008ff0a7e24 */ /* 0x001fca000f8e00ff */
[----:B------:R-:W-:Y:S02]  /*b9c0*/  LEA R24, R10, R13, 0x18 ;  /* 0x0000000d0a187211 */ /* 0x000fe400078ec0ff */
[----:B------:R-:W-:-:S03]  /*b9d0*/  SHF.L.U32 R13, R5, 0x1f, RZ ;  /* 0x0000001f050d7819 */ /* 0x000fc600000006ff */
[----:B------:R-:W-:-:S04]  /*b9e0*/  IMAD R22, R7, 0x8, R24 ;  /* 0x0000000807167824 */ /* 0x000fc800078e0218 */
[----:B------:R-:W0:Y:S02]  /*b9f0*/  SYNCS.PHASECHK.TRANS64.TRYWAIT P0, [R22+URZ+0x20], R13 ;  /* 0x0000200d160075a7 */ /* 0x000e24000800017f */
[----:B01----:R-:W-:Y:S05]  /*ba00*/  @!P0 BRA `(.L_x_296) ;  /* 0x0000000c00a88947 */ /* 0x003fea0003800000 */
.L_x_315:
[----:B0-----:R-:W-:Y:S01]  /*ba10*/  PRMT R13, R12, 0x9910, RZ ;  /* 0x000099100c0d7816 */ /* 0x001fe200000000ff */
[----:B------:R0:W-:Y:S03]  /*ba20*/  @!P1 SYNCS.ARRIVE.TRANS64 RZ, [R22+URZ], R14 ;  /* 0x0000000e16ff99a7 */ /* 0x0001e6000800003f */
[----:B------:R-:W-:-:S13]  /*ba30*/  ISETP.NE.AND P0, PT, R13, 0x2, PT ;  /* 0x000000020d00780c */ /* 0x000fda0003f05270 */
[----:B0-----:R-:W-:Y:S05]  /*ba40*/  @P0 BRA `(.L_x_297) ;  /* 0x0000000000040947 */ /* 0x001fea0003800000 */
[----:B------:R-:W-:Y:S01]  /*ba50*/  BPT.TRAP 0x1 ;  /* 0x000000040000795c */ /* 0x000fe20000300000 */
.L_x_297:
[----:B------:R-:W-:Y:S01]  /*ba60*/  IMAD R13, R7, 0x4, R10 ;  /* 0x00000004070d7824 */ /* 0x000fe200078e020a */
[----:B------:R-:W-:Y:S01]  /*ba70*/  R2UR UR34, R21 ;  /* 0x00000000152272ca */ /* 0x000fe200000e0000 */
[----:B------:R-:W-:Y:S01]  /*ba80*/  VIADD R4, R4, 0xffffffff ;  /* 0xffffffff04047836 */ /* 0x000fe20000000000 */
[----:B------:R-:W-:Y:S01]  /*ba90*/  R2UR UR33, R22 ;  /* 0x00000000162172ca */ /* 0x000fe200000e0000 */
[----:B------:R-:W-:Y:S01]  /*baa0*/  IMAD.SHL.U32 R13, R13, 0x1000, RZ ;  /* 0x000010000d0d7824 */ /* 0x000fe200078e00ff */
[----:B------:R-:W-:Y:S01]  /*bab0*/  R2UR UR36, R6 ;  /* 0x00000000062472ca */ /* 0x000fe200000e0000 */
[----:B------:R-:W-:Y:S01]  /*bac0*/  UIADD3 UR14, UP0, UR38, 0xf0, URZ ;  /* 0x000000f0260e7890 */ /* 0x000fe2000ff1e03f */
[----:B------:R-:W-:Y:S01]  /*bad0*/  R2UR UR35, R20 ;  /* 0x00000000142372ca */ /* 0x000fe200000e0000 */
[--C-:B------:R-:W-:Y:S01]  /*bae0*/  IMAD R13, R13, 0x4, R24.reuse ;  /* 0x000000040d0d7824 */ /* 0x100fe200078e0218 */
[----:B------:R-:W-:Y:S01]  /*baf0*/  R2UR UR19, R15 ;  /* 0x000000000f1372ca */ /* 0x000fe200000e0000 */
[----:B------:R-:W-:Y:S01]  /*bb00*/  IMAD R24, R7, 0x8000, R24 ;  /* 0x0000800007187824 */ /* 0x000fe200078e0218 */
[----:B------:R-:W-:Y:S01]  /*bb10*/  UIADD3 UR40, UP1, UR38, 0x1f0, URZ ;  /* 0x000001f026287890 */ /* 0x000fe2000ff3e03f */
[----:B------:R-:W-:Y:S01]  /*bb20*/  ISETP.GT.AND P1, PT, R4, 0x1, PT ;  /* 0x000000010400780c */ /* 0x000fe20003f24270 */
[----:B------:R-:W-:Y:S01]  /*bb30*/  UIADD3.X UR15, URZ, UR39, URZ, UP0, !UPT ;  /* 0x000000273f0f7290 */ /* 0x000fe200087fe43f */
[----:B------:R-:W-:Y:S01]  /*bb40*/  R2UR UR24, R13 ;  /* 0x000000000d1872ca */ /* 0x000fe200000e0000 */
[----:B------:R-:W-:Y:S01]  /*bb50*/  UIADD3 UR26, UR34, 0x20, URZ ;  /* 0x00000020221a7890 */ /* 0x000fe2000fffe03f */
[----:B------:R-:W-:Y:S01]  /*bb60*/  R2UR UR8, R24 ;  /* 0x00000000180872ca */ /* 0x000fe200000e0000 */
[----:B------:R-:W-:Y:S01]  /*bb70*/  UIADD3.X UR41, URZ, UR39, URZ, UP1, !UPT ;  /* 0x000000273f297290 */ /* 0x000fe20008ffe43f */
[----:B------:R-:W-:Y:S01]  /*bb80*/  VIADD R7, R7, 0x1 ;  /* 0x0000000107077836 */ /* 0x000fe20000000000 */
[----:B------:R-:W-:Y:S01]  /*bb90*/  UMOV UR13, 0x30000 ;  /* 0x00030000000d7882 */ /* 0x000fe20000000000 */
[----:B------:R-:W-:Y:S01]  /*bba0*/  UMOV UR22, 0x0 ;  /* 0x0000000000167882 */ /* 0x000fe20000000000 */
[----:B------:R-:W-:Y:S01]  /*bbb0*/  UMOV UR23, 0x10000000 ;  /* 0x1000000000177882 */ /* 0x000fe20000000000 */
[----:B------:R-:W-:Y:S01]  /*bbc0*/  UMOV UR25, UR33 ;  /* 0x0000002100197c82 */ /* 0x000fe20008000000 */
[----:B------:R-:W-:Y:S01]  /*bbd0*/  ISETP.NE.AND P0, PT, R7, 0x4, PT ;  /* 0x000000040700780c */ /* 0x000fe20003f05270 */
[----:B------:R-:W-:Y:S01]  /*bbe0*/  UMOV UR28, UR36 ;  /* 0x00000024001c7c82 */ /* 0x000fe20008000000 */
[----:B------:R-:W-:Y:S01]  /*bbf0*/  UMOV UR27, UR35 ;  /* 0x00000023001b7c82 */ /* 0x000fe20008000000 */
[----:B------:R-:W-:Y:S01]  /*bc00*/  UMOV UR17, UR33 ;  /* 0x0000002100117c82 */ /* 0x000fe20008000000 */
[----:B------:R-:W-:Y:S01]  /*bc10*/  UIADD3 UR32, UR24, 0x100, URZ ;  /* 0x0000010018207890 */ /* 0x000fe2000fffe03f */
[----:B------:R-:W-:Y:S01]  /*bc20*/  SEL R14, RZ, 0x1, P0 ;  /* 0x00000001ff0e7807 */ /* 0x000fe20000000000 */
[----:B------:R-:W-:Y:S01]  /*bc30*/  UIADD3 UR24, UR24, 0x8100, URZ ;  /* 0x0000810018187890 */ /* 0x000fe2000fffe03f */
[----:B------:R-:W-:Y:S01]  /*bc40*/  VIADD R21, R21, 0x40 ;  /* 0x0000004015157836 */ /* 0x000fe20000000000 */
[----:B------:R-:W-:Y:S01]  /*bc50*/  UIADD3 UR16, UR8, 0x40100, URZ ;  /* 0x0004010008107890 */ /* 0x000fe2000fffe03f */
[----:B------:R-:W-:Y:S01]  /*bc60*/  LOP3.LUT R5, R5, R14, RZ, 0x3c, !PT ;  /* 0x0000000e05057212 */ /* 0x000fe200078e3cff */
[----:B------:R-:W-:Y:S01]  /*bc70*/  UIADD3 UR8, UR8, 0x44100, URZ ;  /* 0x0004410008087890 */ /* 0x000fe2000fffe03f */
[----:B------:R-:W-:Y:S01]  /*bc80*/  SEL R7, R7, RZ, P0 ;  /* 0x000000ff07077207 */ /* 0x000fe20000000000 */
[----:B------:R-:W-:Y:S01]  /*bc90*/  UMOV UR18, UR34 ;  /* 0x0000002200127c82 */ /* 0x000fe20008000000 */
[----:B------:R-:W-:Y:S01]  /*bca0*/  UMOV UR20, UR36 ;  /* 0x0000002400147c82 */ /* 0x000fe20008000000 */
[----:B------:R0:W-:Y:S01]  /*bcb0*/  UTMALDG.3D.MULTICAST [UR32], [UR14], UR13, desc[UR22] ;  /* 0x000016200e0073b4 */ /* 0x0001e2000801180d */
[----:B------:R-:W-:Y:S01]  /*bcc0*/  UMOV UR9, UR33 ;  /* 0x0000002100097c82 */ /* 0x000fe20008000000 */
[----:B------:R-:W-:Y:S01]  /*bcd0*/  UMOV UR11, UR19 ;  /* 0x00000013000b7c82 */ /* 0x000fe20008000000 */
[----:B------:R-:W-:Y:S01]  /*bce0*/  UMOV UR12, UR36 ;  /* 0x00000024000c7c82 */ /* 0x000fe20008000000 */
[----:B------:R-:W-:Y:S01]  /*bcf0*/  UMOV UR10, UR26 ;  /* 0x0000001a000a7c82 */ /* 0x000fe20008000000 */
[----:B------:R0:W-:Y:S01]  /*bd00*/  UTMALDG.3D.MULTICAST [UR24], [UR14], UR13, desc[UR22] ;  /* 0x000016180e0073b4 */ /* 0x0001e2000801180d */
[----:B------:R0:W-:Y:S01]  /*bd10*/  UTMALDG.3D [UR16], [UR40], desc[UR22] ;  /* 0x00001610280075b4 */ /* 0x0001e20008011000 */
[----:B------:R0:W-:Y:S02]  /*bd20*/  UTMALDG.3D [UR8], [UR40], desc[UR22] ;  /* 0x00001608280075b4 */ /* 0x0001e40008011000 */
[----:B0-----:R-:W-:Y:S05]  /*bd30*/  @P1 BRA `(.L_x_298) ;  /* 0xfffffffc000c1947 */ /* 0x001fea000383ffff */
.L_x_295:
[----:B------:R-:W-:Y:S05]  /*bd40*/  BSYNC B1 ;  /* 0x0000000000017941 */ /* 0x000fea0003800000 */
.L_x_294:
[----:B------:R-:W-:Y:S01]  /*bd50*/  LOP3.LUT P1, RZ, R9, 0xff, RZ, 0xc0, !PT ;  /* 0x000000ff09ff7812 */ /* 0x000fe2000782c0ff */
[----:B------:R-:W-:Y:S01]  /*bd60*/  IMAD.IADD R3, R8, 0x1, R3 ;  /* 0x0000000108037824 */ /* 0x000fe200078e0203 */
[----:B------:R-:W-:Y:S01]  /*bd70*/  IADD3 R16, P2, R16, UR30, RZ ;  /* 0x0000001e10107c10 */ /* 0x000fe2000ff5e0ff */
[----:B------:R-:W-:Y:S01]  /*bd80*/  ULDC.64 UR8, c[0x0][0x650] ;  /* 0x0001940000087ab9 */ /* 0x000fe20000000a00 */
[----:B------:R-:W-:Y:S01]  /*bd90*/  BSSY B1, `(.L_x_299) ;  /* 0x000006c000017945 */ /* 0x000fe20003800000 */
[----:B------:R-:W-:Y:S01]  /*bda0*/  IMAD.MOV.U32 R13, RZ, RZ, -0x1 ;  /* 0xffffffffff0d7424 */ /* 0x000fe200078e00ff */
[----:B------:R-:W-:Y:S01]  /*bdb0*/  ISETP.GT.U32.AND P0, PT, R3, 0x3, PT ;  /* 0x000000030300780c */ /* 0x000fe20003f04070 */
[----:B------:R-:W-:Y:S01]  /*bdc0*/  IMAD.MOV.U32 R7, RZ, RZ, -0x1 ;  /* 0xffffffffff077424 */ /* 0x000fe200078e00ff */
[----:B------:R-:W-:Y:S01]  /*bdd0*/  SHF.R.U32.HI R4, RZ, 0x2, R3 ;  /* 0x00000002ff047819 */ /* 0x000fe20000011603 */
[----:B------:R-:W-:Y:S01]  /*bde0*/  IMAD.MOV.U32 R6, RZ, RZ, -0x1 ;  /* 0xffffffffff067424 */ /* 0x000fe200078e00ff */
[----:B------:R-:W-:-:S02]  /*bdf0*/  ISETP.LT.U32.AND P0, PT, R8, 0x4, P0 ;  /* 0x000000040800780c */ /* 0x000fc40000701070 */
[----:B------:R-:W-:Y:S01]  /*be00*/  IADD3.X R17, R17, UR7, RZ, P2, !PT ;  /* 0x0000000711117c10 */ /* 0x000fe200097fe4ff */
[----:B------:R-:W0:Y:S01]  /*be10*/  @P1 S2R R10, SR_CgaCtaId ;  /* 0x00000000000a1919 */ /* 0x000e220000008800 */
[----:B------:R-:W-:Y:S02]  /*be20*/  @P1 MOV R5, 0x400 ;  /* 0x0000040000051802 */ /* 0x000fe40000000f00 */
[----:B------:R-:W-:Y:S02]  /*be30*/  ISETP.GE.U32.AND P2, PT, R16, UR8, PT ;  /* 0x0000000810007c0c */ /* 0x000fe4000bf46070 */
[----:B------:R-:W-:Y:S02]  /*be40*/  LOP3.LUT R4, R4, 0x1, RZ, 0xc0, !PT ;  /* 0x0000000104047812 */ /* 0x000fe400078ec0ff */
[----:B------:R-:W-:Y:S02]  /*be50*/  LOP3.LUT R3, R3, 0x3, RZ, 0xc0, !PT ;  /* 0x0000000303037812 */ /* 0x000fe400078ec0ff */
[----:B------:R-:W-:-:S02]  /*be60*/  PRMT R9, RZ, 0x7610, R9 ;  /* 0x00007610ff097816 */ /* 0x000fc40000000009 */
[----:B0-----:R-:W-:-:S04]  /*be70*/  @P1 LEA R5, R10, R5, 0x18 ;  /* 0x000000050a051211 */ /* 0x001fc800078ec0ff */
[----:B------:R0:W-:Y:S01]  /*be80*/  @P1 SYNCS.ARRIVE.TRANS64.A1T0 RZ, [R5+URZ+0x58], RZ ;  /* 0x000058ff05ff19a7 */ /* 0x0001e2000810003f */
[----:B------:R-:W-:-:S04]  /*be90*/  ISETP.NE.U32.AND P1, PT, R4, 0x1, PT ;  /* 0x000000010400780c */ /* 0x000fc80003f25070 */
[----:B------:R-:W-:Y:S02]  /*bea0*/  ISETP.GT.U32.AND P1, PT, R8, 0x3, !P1 ;  /* 0x000000030800780c */ /* 0x000fe40004f24070 */
[----:B0-----:R-:W-:Y:S02]  /*beb0*/  SEL R5, RZ, 0x1, !P0 ;  /* 0x00000001ff057807 */ /* 0x001fe40004000000 */
[----:B------:R-:W-:Y:S02]  /*bec0*/  ISETP.GE.U32.AND.EX P0, PT, R17, UR9, PT, P2 ;  /* 0x0000000911007c0c */ /* 0x000fe4000bf06120 */
[----:B------:R-:W-:-:S04]  /*bed0*/  SEL R4, RZ, 0x1, !P1 ;  /* 0x00000001ff047807 */ /* 0x000fc80004800000 */
[----:B------:R-:W-:Y:S02]  /*bee0*/  LOP3.LUT R0, R4, R0, R5, 0x96, !PT ;  /* 0x0000000004007212 */ /* 0x000fe400078e9605 */
[----:B------:R-:W-:-:S05]  /*bef0*/  PRMT R4, RZ, 0x7610, R4 ;  /* 0x00007610ff047816 */ /* 0x000fca0000000004 */
[----:B------:R-:W-:Y:S05]  /*bf00*/  @P0 BRA `(.L_x_300) ;  /* 0x0000000400500947 */ /* 0x000fea0003800000 */
[----:B------:R-:W0:Y:S01]  /*bf10*/  S2R R15, SR_CTAID.X ;  /* 0x00000000000f7919 */ /* 0x000e220000002500 */
[----:B------:R-:W-:Y:S01]  /*bf20*/  ULDC.64 UR8, c[0x0][0x628] ;  /* 0x00018a0000087ab9 */ /* 0x000fe20000000a00 */
[----:B------:R-:W1:Y:S01]  /*bf30*/  LDC R20, c[0x0][0x144] ;  /* 0x00005100ff147b82 */ /* 0x000e620000000800 */
[----:B------:R-:W-:Y:S01]  /*bf40*/  ISETP.NE.U32.AND P0, PT, RZ, UR8, PT ;  /* 0x00000008ff007c0c */ /* 0x000fe2000bf05070 */
[----:B------:R-:W2:Y:S01]  /*bf50*/  S2R R13, SR_CTAID.Y ;  /* 0x00000000000d7919 */ /* 0x000ea20000002600 */
[----:B------:R-:W-:Y:S01]  /*bf60*/  ULDC UR11, c[0x0][0x630] ;  /* 0x00018c00000b7ab9 */ /* 0x000fe20000000800 */
[----:B------:R-:W-:Y:S01]  /*bf70*/  ULDC UR12, c[0x0][0x150] ;  /* 0x00005400000c7ab9 */ /* 0x000fe20000000800 */
[----:B------:R-:W-:Y:S01]  /*bf80*/  ISETP.NE.AND.EX P0, PT, RZ, UR9, PT, P0 ;  /* 0x00000009ff007c0c */ /* 0x000fe2000bf05300 */
[----:B------:R-:W-:Y:S02]  /*bf90*/  IMAD.MOV.U32 R4, RZ, RZ, R16 ;  /* 0x000000ffff047224 */ /* 0x000fe400078e0010 */
[----:B------:R-:W-:Y:S01]  /*bfa0*/  IMAD.MOV.U32 R5, RZ, RZ, R17 ;  /* 0x000000ffff057224 */ /* 0x000fe200078e0011 */
[----:B0-----:R-:W-:-:S09]  /*bfb0*/  I2FP.F32.U32 R22, R15 ;  /* 0x0000000f00167245 */ /* 0x001fd20000201000 */
[----:B------:R-:W-:Y:S05]  /*bfc0*/  @!P0 BRA `(.L_x_301) ;  /* 0x0000000000288947 */ /* 0x000fea0003800000 */
[----:B------:R-:W-:Y:S02]  /*bfd0*/  ULDC UR10, c[0x0][0x634] ;  /* 0x00018d00000a7ab9 */ /* 0x000fe40000000800 */
[----:B------:R-:W-:-:S05]  /*bfe0*/  IADD3 R5, P0, R16, UR10, RZ ;  /* 0x0000000a10057c10 */ /* 0x000fca000ff1e0ff */
[----:B------:R-:W-:-:S04]  /*bff0*/  IMAD.X R21, RZ, RZ, R17, P0 ;  /* 0x000000ffff157224 */ /* 0x000fc800000e0611 */
[----:B------:R-:W-:-:S04]  /*c000*/  IMAD.WIDE.U32 R6, R21, UR8, RZ ;  /* 0x0000000815067c25 */ /* 0x000fc8000f8e00ff */
[----:B------:R-:W-:-:S04]  /*c010*/  IMAD.WIDE.U32 R6, P0, R5, UR9, R6 ;  /* 0x0000000905067c25 */ /* 0x000fc8000f800006 */
[----:B------:R-:W-:-:S04]  /*c020*/  IMAD.WIDE.U32 R4, R5, UR8, RZ ;  /* 0x0000000805047c25 */ /* 0x000fc8000f8e00ff */
[----:B------:R-:W-:Y:S01]  /*c030*/  IMAD.MOV.U32 R4, RZ, RZ, R7 ;  /* 0x000000ffff047224 */ /* 0x000fe200078e0007 */
[----:B------:R-:W-:Y:S01]  /*c040*/  IADD3 RZ, P1, R5, R6, RZ ;  /* 0x0000000605ff7210 */ /* 0x000fe20007f3e0ff */
[----:B------:R-:W-:-:S04]  /*c050*/  IMAD.X R5, RZ, RZ, RZ, P0 ;  /* 0x000000ffff057224 */ /* 0x000fc800000e06ff */
[----:B------:R-:W-:-:S08]  /*c060*/  IMAD.WIDE.U32.X R4, R21, UR9, R4, P1 ;  /* 0x0000000915047c25 */ /* 0x000fd000088e0404 */
.L_x_301:
[----:B------:R-:W-:Y:S01]  /*c070*/  FMUL R22, R22, UR12 ;  /* 0x0000000c16167c20 */ /* 0x000fe20008400000 */
[--C-:B------:R-:W-:Y:S01]  /*c080*/  SHF.R.U64 R14, R4, UR11, R5.reuse ;  /* 0x0000000b040e7c19 */ /* 0x100fe20008001205 */
[----:B------:R-:W-:Y:S01]  /*c090*/  ULDC.64 UR8, c[0x0][0x620] ;  /* 0x0001880000087ab9 */ /* 0x000fe20000000a00 */
[----:B------:R-:W-:Y:S01]  /*c0a0*/  SHF.R.U32.HI R4, RZ, UR11, R5 ;  /* 0x0000000bff047c19 */ /* 0x000fe20008011605 */
[----:B------:R-:W-:Y:S01]  /*c0b0*/  ULDC.64 UR10, c[0x0][0x640] ;  /* 0x00019000000a7ab9 */ /* 0x000fe20000000a00 */
[----:B------:R-:W-:Y:S01]  /*c0c0*/  IADD3 R5, P0, RZ, -R14, RZ ;  /* 0x8000000eff057210 */ /* 0x000fe20007f1e0ff */
[----:B------:R-:W0:Y:S04]  /*c0d0*/  F2I.U32.TRUNC.NTZ R22, R22 ;  /* 0x0000001600167305 */ /* 0x000e28000020f000 */
[----:B------:R-:W-:Y:S01]  /*c0e0*/  IMAD.X R4, RZ, RZ, ~R4, P0 ;  /* 0x000000ffff047224 */ /* 0x000fe200000e0e04 */
[----:B------:R-:W-:-:S03]  /*c0f0*/  ISETP.NE.U32.AND P0, PT, RZ, UR10, PT ;  /* 0x0000000aff007c0c */ /* 0x000fc6000bf05070 */
[----:B------:R-:W-:Y:S01]  /*c100*/  IMAD R4, R4, UR8, RZ ;  /* 0x0000000804047c24 */ /* 0x000fe2000f8e02ff */
[----:B------:R-:W-:-:S03]  /*c110*/  ISETP.NE.AND.EX P0, PT, RZ, UR11, PT, P0 ;  /* 0x0000000bff007c0c */ /* 0x000fc6000bf05300 */
[C---:B------:R-:W-:Y:S01]  /*c120*/  IMAD R7, R5.reuse, UR9, R4 ;  /* 0x0000000905077c24 */ /* 0x040fe2000f8e0204 */
[----:B------:R-:W-:Y:S01]  /*c130*/  ULDC UR9, c[0x0][0x154] ;  /* 0x0000550000097ab9 */ /* 0x000fe20000000800 */
[----:B------:R-:W-:Y:S01]  /*c140*/  IMAD.WIDE.U32 R4, R5, UR8, R16 ;  /* 0x0000000805047c25 */ /* 0x000fe2000f8e0010 */
[----:B------:R-:W-:-:S03]  /*c150*/  ULDC UR8, c[0x0][0x618] ;  /* 0x0001860000087ab9 */ /* 0x000fc60000000800 */
[----:B0-----:R-:W-:Y:S02]  /*c160*/  IMAD.MOV R6, RZ, RZ, -R22 ;  /* 0x000000ffff067224 */ /* 0x001fe400078e0a16 */
[----:B------:R-:W-:Y:S02]  /*c170*/  IMAD.IADD R5, R5, 0x1, R7 ;  /* 0x0000000105057824 */ /* 0x000fe400078e0207 */
[----:B-1----:R-:W-:Y:S01]  /*c180*/  IMAD R15, R20, R6, R15 ;  /* 0x00000006140f7224 */ /* 0x002fe200078e020f */
[----:B--2---:R-:W-:Y:S01]  /*c190*/  I2FP.F32.U32 R6, R13 ;  /* 0x0000000d00067245 */ /* 0x004fe20000201000 */
[----:B------:R-:W0:Y:S01]  /*c1a0*/  LDC R20, c[0x0][0x148] ;  /* 0x00005200ff147b82 */ /* 0x000e220000000800 */
[--C-:B------:R-:W-:Y:S02]  /*c1b0*/  SHF.R.U64 R21, R4, UR8, R5.reuse ;  /* 0x0000000804157c19 */ /* 0x100fe40008001205 */
[----:B------:R-:W-:Y:S01]  /*c1c0*/  SHF.R.U32.HI R4, RZ, UR8, R5 ;  /* 0x00000008ff047c19 */ /* 0x000fe20008011605 */
[----:B------:R-:W-:Y:S01]  /*c1d0*/  FMUL R6, R6, UR9 ;  /* 0x0000000906067c20 */ /* 0x000fe20008400000 */
[----:B------:R-:W-:-:S02]  /*c1e0*/  ULDC UR8, c[0x0][0x608] ;  /* 0x0001820000087ab9 */ /* 0x000fc40000000800 */
[--C-:B------:R-:W-:Y:S01]  /*c1f0*/  SHF.R.U64 R23, R21, UR8, R4.reuse ;  /* 0x0000000815177c19 */ /* 0x100fe20008001204 */
[----:B------:R1:W2:Y:S01]  /*c200*/  F2I.U32.TRUNC.NTZ R24, R6 ;  /* 0x0000000600187305 */ /* 0x0002a2000020f000 */
[----:B------:R-:W-:Y:S01]  /*c210*/  SHF.R.U32.HI R4, RZ, UR8, R4 ;  /* 0x00000008ff047c19 */ /* 0x000fe20008011604 */
[----:B------:R-:W-:-:S03]  /*c220*/  ULDC UR8, c[0x0][0x658] ;  /* 0x0001960000087ab9 */ /* 0x000fc60000000800 */
[--C-:B------:R-:W-:Y:S02]  /*c230*/  SHF.R.U64 R22, R23, UR8, R4.reuse ;  /* 0x0000000817167c19 */ /* 0x100fe40008001204 */
[----:B------:R-:W-:-:S03]  /*c240*/  SHF.R.U32.HI R25, RZ, UR8, R4 ;  /* 0x00000008ff197c19 */ /* 0x000fc60008011604 */
[----:B------:R-:W-:Y:S02]  /*c250*/  IMAD.MOV.U32 R4, RZ, RZ, R22 ;  /* 0x000000ffff047224 */ /* 0x000fe400078e0016 */
[----:B------:R-:W-:Y:S01]  /*c260*/  IMAD.MOV.U32 R5, RZ, RZ, R25 ;  /* 0x000000ffff057224 */ /* 0x000fe200078e0019 */
[----:B-1----:R-:W-:Y:S06]  /*c270*/  @!P0 BRA `(.L_x_302) ;  /* 0x0000000000288947 */ /* 0x002fec0003800000 */
        /* <DEDUP_REMOVED lines=10> */
.L_x_302:
[----:B------:R-:W-:Y:S01]  /*c320*/  ISETP.NE.AND P0, PT, R2, 0x1, PT ;  /* 0x000000010200780c */ /* 0x000fe20003f05270 */
[----:B------:R-:W-:Y:S01]  /*c330*/  ULDC UR8, c[0x0][0x648] ;  /* 0x0001920000087ab9 */ /* 0x000fe20000000800 */
[----:B------:R-:W-:Y:S01]  /*c340*/  LOP3.LUT R23, R23, UR6, RZ, 0xc0, !PT ;  /* 0x0000000617177c12 */ /* 0x000fe2000f8ec0ff */
[----:B--2---:R-:W-:Y:S01]  /*c350*/  IMAD.MOV R24, RZ, RZ, -R24 ;  /* 0x000000ffff187224 */ /* 0x004fe200078e0a18 */
[----:B------:R-:W-:Y:S01]  /*c360*/  SHF.R.U64 R4, R4, UR8, R5 ;  /* 0x0000000804047c19 */ /* 0x000fe20008001205 */
[----:B------:R-:W-:Y:S01]  /*c370*/  ULDC UR8, c[0x0][0x638] ;  /* 0x00018e0000087ab9 */ /* 0x000fe20000000800 */
[----:B------:R-:W-:Y:S01]  /*c380*/  LOP3.LUT R21, R21, UR4, RZ, 0xc0, !PT ;  /* 0x0000000415157c12 */ /* 0x000fe2000f8ec0ff */
[----:B------:R-:W-:Y:S01]  /*c390*/  ULDC UR9, c[0x0][0x610] ;  /* 0x0001840000097ab9 */ /* 0x000fe20000000800 */
[----:B------:R-:W-:Y:S02]  /*c3a0*/  IMAD.MOV.U32 R6, RZ, RZ, R14 ;  /* 0x000000ffff067224 */ /* 0x000fe400078e000e */
[----:B------:R-:W-:-:S02]  /*c3b0*/  IMAD.MOV R5, RZ, RZ, -R4 ;  /* 0x000000ffff057224 */ /* 0x000fc400078e0a04 */
[----:B------:R-:W-:Y:S02]  /*c3c0*/  IMAD R4, R4, UR5, R23 ;  /* 0x0000000504047c24 */ /* 0x000fe4000f8e0217 */
[----:B0-----:R-:W-:Y:S02]  /*c3d0*/  @P0 IMAD R15, R20, R24, R13 ;  /* 0x00000018140f0224 */ /* 0x001fe400078e020d */
[----:B------:R-:W-:Y:S01]  /*c3e0*/  IMAD R22, R5, UR8, R22 ;  /* 0x0000000805167c24 */ /* 0x000fe2000f8e0216 */
[----:B------:R-:W-:Y:S01]  /*c3f0*/  ULDC UR8, c[0x0][0x600] ;  /* 0x0001800000087ab9 */ /* 0x000fe20000000800 */
[----:B------:R-:W-:Y:S02]  /*c400*/  IMAD R15, R4, UR9, R15 ;  /* 0x00000009040f7c24 */ /* 0x000fe4000f8e020f */
[----:B------:R-:W-:Y:S02]  /*c410*/  IMAD R22, R22, UR8, R21 ;  /* 0x0000000816167c24 */ /* 0x000fe4000f8e0215 */
[----:B------:R-:W-:-:S03]  /*c420*/  IMAD.MOV.U32 R4, RZ, RZ, 0x1 ;  /* 0x00000001ff047424 */ /* 0x000fc600078e00ff */
[----:B------:R-:W-:Y:S02]  /*c430*/  SEL R7, R22, R15, !P0 ;  /* 0x0000000f16077207 */ /* 0x000fe40004000000 */
[----:B------:R-:W-:-:S07]  /*c440*/  SEL R13, R15, R22, !P0 ;  /* 0x000000160f0d7207 */ /* 0x000fce0004000000 */
.L_x_300:
[----:B------:R-:W-:Y:S05]  /*c450*/  BSYNC B1 ;  /* 0x0000000000017941 */ /* 0x000fea0003800000 */
.L_x_299:
[----:B------:R-:W-:-:S13]  /*c460*/  LOP3.LUT P0, RZ, R4, 0xff, RZ, 0xc0, !PT ;  /* 0x000000ff04ff7812 */ /* 0x000fda000780c0ff */
[----:B------:R-:W-:Y:S05]  /*c470*/  @P0 BRA `(.L_x_303) ;  /* 0xfffffff400040947 */ /* 0x000fea000383ffff */
[----:B------:R-:W-:Y:S05]  /*c480*/  BSYNC B0 ;  /* 0x0000000000007941 */ /* 0x000fea0003800000 */
.L_x_292:
[----:B------:R-:W-:-:S03]  /*c490*/  UMOV UR8, 0xffffffff ;  /* 0xffffffff00087882 */ /* 0x000fc60000000000 */
[----:B------:R-:W-:Y:S05]  /*c4a0*/  BRA.DIV UR8, `(.L_x_304) ;  /* 0x0000000608147947 */ /* 0x000fea000b800000 */
[----:B------:R-:W-:-:S13]  /*c4b0*/  ELECT P6, URZ, PT ;  /* 0x00000000003f782f */ /* 0x000fda00038c0000 */
.L_x_318:
[----:B------:R-:W-:Y:S04]  /*c4c0*/  BSSY B0, `(.L_x_305) ;  /* 0x000002b000007945 */ /* 0x000fe80003800000 */
[----:B------:R-:W-:Y:S05]  /*c4d0*/  @!P6 BRA `(.L_x_306) ;  /* 0x0000000000a4e947 */ /* 0x000fea0003800000 */
[----:B------:R-:W-:-:S04]  /*c4e0*/  LOP3.LUT R19, R19, 0x2, RZ, 0xfc, !PT ;  /* 0x0000000213137812 */ /* 0x000fc800078efcff */
[----:B------:R-:W-:-:S13]  /*c4f0*/  ISETP.NE.AND P0, PT, R19, 0x3, PT ;  /* 0x000000031300780c */ /* 0x000fda0003f05270 */
[----:B------:R-:W-:Y:S05]  /*c500*/  @!P0 BRA `(.L_x_307) ;  /* 0x0000000000048947 */ /* 0x000fea0003800000 */
[----:B------:R-:W-:Y:S01]  /*c510*/  BPT.TRAP 0x1 ;  /* 0x000000040000795c */ /* 0x000fe20000300000 */
.L_x_307:
[----:B------:R-:W0:Y:S01]  /*c520*/  S2R R5, SR_CgaCtaId ;  /* 0x0000000000057919 */ /* 0x000e220000008800 */
[----:B------:R-:W-:Y:S02]  /*c530*/  MOV R2, 0x400 ;  /* 0x0000040000027802 */ /* 0x000fe40000000f00 */
[----:B------:R-:W-:Y:S02]  /*c540*/  SHF.L.U32 R4, R0, 0x1f, RZ ;  /* 0x0000001f00047819 */ /* 0x000fe400000006ff */
[----:B0-----:R-:W-:-:S05]  /*c550*/  LEA R2, R5, R2, 0x18 ;  /* 0x0000000205027211 */ /* 0x001fca00078ec0ff */
[----:B------:R-:W-:-:S04]  /*c560*/  VIADD R2, R2, 0x20 ;  /* 0x0000002002027836 */ /* 0x000fc80000000000 */
[C---:B------:R-:W-:Y:S02]  /*c570*/  IMAD R7, R3.reuse, 0x8, R2 ;  /* 0x0000000803077824 */ /* 0x040fe400078e0202 */
[----:B------:R-:W-:Y:S02]  /*c580*/  VIADD R3, R3, 0x1 ;  /* 0x0000000103037836 */ /* 0x000fe40000000000 */
[----:B------:R-:W0:Y:S03]  /*c590*/  SYNCS.PHASECHK.TRANS64.TRYWAIT P0, [R7+URZ], R4 ;  /* 0x00000004070075a7 */ /* 0x000e26000800017f */
[----:B------:R-:W-:-:S04]  /*c5a0*/  ISETP.NE.AND P1, PT, R3, 0x4, PT ;  /* 0x000000040300780c */ /* 0x000fc80003f25270 */
[----:B------:R-:W-:Y:S02]  /*c5b0*/  SEL R5, RZ, 0x1, P1 ;  /* 0x00000001ff057807 */ /* 0x000fe40000800000 */
[----:B------:R-:W-:Y:S02]  /*c5c0*/  SEL R3, R3, RZ, P1 ;  /* 0x000000ff03037207 */ /* 0x000fe40000800000 */
[----:B------:R-:W-:-:S03]  /*c5d0*/  LOP3.LUT R6, R0, R5, RZ, 0x3c, !PT ;  /* 0x0000000500067212 */ /* 0x000fc600078e3cff */
[----:B------:R-:W-:Y:S01]  /*c5e0*/  IMAD R8, R3, 0x8, R2 ;  /* 0x0000000803087824 */ /* 0x000fe200078e0202 */
[----:B------:R-:W-:Y:S01]  /*c5f0*/  SHF.L.U32 R5, R6, 0x1f, RZ ;  /* 0x0000001f06057819 */ /* 0x000fe200000006ff */
[----:B0-----:R-:W-:Y:S06]  /*c600*/  @!P0 BRA `(.L_x_308) ;  /* 0x0000000000dc8947 */ /* 0x001fec0003800000 */
.L_x_319:
[----:B------:R-:W1:Y:S01]  /*c610*/  SYNCS.PHASECHK.TRANS64.TRYWAIT P0, [R8+URZ], R5 ;  /* 0x00000005080075a7 */ /* 0x000e62000800017f */
[----:B------:R-:W-:-:S05]  /*c620*/  VIADD R0, R3, 0x1 ;  /* 0x0000000103007836 */ /* 0x000fca0000000000 */
[----:B------:R-:W-:-:S04]  /*c630*/  ISETP.NE.AND P1, PT, R0, 0x4, PT ;  /* 0x000000040000780c */ /* 0x000fc80003f25270 */
[----:B------:R-:W-:Y:S02]  /*c640*/  SEL R3, RZ, 0x1, P1 ;  /* 0x00000001ff037807 */ /* 0x000fe40000800000 */
[----:B0-----:R-:W-:Y:S02]  /*c650*/  SEL R7, R0, RZ, P1 ;  /* 0x000000ff00077207 */ /* 0x001fe40000800000 */
[----:B------:R-:W-:-:S03]  /*c660*/  LOP3.LUT R9, R6, R3, RZ, 0x3c, !PT ;  /* 0x0000000306097212 */ /* 0x000fc600078e3cff */
[----:B------:R-:W-:Y:S01]  /*c670*/  IMAD R11, R7, 0x8, R2 ;  /* 0x00000008070b7824 */ /* 0x000fe200078e0202 */
[----:B------:R-:W-:Y:S01]  /*c680*/  SHF.L.U32 R6, R9, 0x1f, RZ ;  /* 0x0000001f09067819 */ /* 0x000fe200000006ff */
[----:B-1----:R-:W-:Y:S06]  /*c690*/  @!P0 BRA `(.L_x_309) ;  /* 0x0000000000cc8947 */ /* 0x002fec0003800000 */
.L_x_320:
[----:B------:R-:W1:Y:S01]  /*c6a0*/  SYNCS.PHASECHK.TRANS64.TRYWAIT P0, [R11+URZ], R6 ;  /* 0x000000060b0075a7 */ /* 0x000e62000800017f */
[----:B------:R-:W-:-:S05]  /*c6b0*/  VIADD R0, R7, 0x1 ;  /* 0x0000000107007836 */ /* 0x000fca0000000000 */
[----:B------:R-:W-:-:S04]  /*c6c0*/  ISETP.NE.AND P1, PT, R0, 0x4, PT ;  /* 0x000000040000780c */ /* 0x000fc80003f25270 */
[----:B------:R-:W-:Y:S02]  /*c6d0*/  SEL R4, RZ, 0x1, P1 ;  /* 0x00000001ff047807 */ /* 0x000fe40000800000 */
[----:B------:R-:W-:Y:S02]  /*c6e0*/  SEL R3, R0, RZ, P1 ;  /* 0x000000ff00037207 */ /* 0x000fe40000800000 */
[----:B------:R-:W-:Y:S01]  /*c6f0*/  LOP3.LUT R0, R9, R4, RZ, 0x3c, !PT ;  /* 0x0000000409007212 */ /* 0x000fe200078e3cff */
[----:B-1----:R-:W-:Y:S06]  /*c700*/  @!P0 BRA `(.L_x_310) ;  /* 0x0000000000c48947 */ /* 0x002fec0003800000 */
.L_x_321:
[----:B------:R-:W-:Y:S01]  /*c710*/  IMAD R3, R3, 0x8, R2 ;  /* 0x0000000803037824 */ /* 0x000fe200078e0202 */
[----:B------:R-:W-:-:S07]  /*c720*/  SHF.L.U32 R0, R0, 0x1f, RZ ;  /* 0x0000001f00007819 */ /* 0x000fce00000006ff */
.L_x_311:
[----:B--2---:R2:W3:Y:S02]  /*c730*/  SYNCS.PHASECHK.TRANS64.TRYWAIT P0, [R3+URZ], R0 ;  /* 0x00000000030075a7 */ /* 0x0044e4000800017f */
[----:B---3--:R-:W-:Y:S05]  /*c740*/  @!P0 NANOSLEEP.SYNCS 0x989680 ;  /* 0x009896800000895d */ /* 0x008fea0003900000 */
[----:B------:R-:W3:Y:S02]  /*c750*/  @!P0 SYNCS.PHASECHK.TRANS64 P0, [R3+URZ], R0 ;  /* 0x00000000030085a7 */ /* 0x000ee4000800007f */
[----:B---3--:R-:W-:Y:S05]  /*c760*/  @!P0 BRA `(.L_x_311) ;  /* 0xfffffffc00f08947 */ /* 0x008fea000383ffff */
.L_x_306:
[----:B------:R-:W-:Y:S05]  /*c770*/  BSYNC B0 ;  /* 0x0000000000007941 */ /* 0x000fea0003800000 */
.L_x_305:
[----:B------:R-:W-:Y:S05]  /*c780*/  EXIT ;  /* 0x000000000000794d */ /* 0x000fea0003800000 */
.L_x_21:
[----:B---3--:R3:W4:Y:S02]  /*c790*/  SYNCS.PHASECHK.TRANS64.TRYWAIT P1, [R3+URZ], R0 ;  /* 0x00000000030075a7 */ /* 0x008724000802017f */
[----:B----4-:R-:W-:Y:S05]  /*c7a0*/  @!P1 NANOSLEEP.SYNCS 0x989680 ;  /* 0x009896800000995d */ /* 0x010fea0003900000 */
[----:B------:R-:W4:Y:S02]  /*c7b0*/  @!P1 SYNCS.PHASECHK.TRANS64 P1, [R3+URZ], R0 ;  /* 0x00000000030095a7 */ /* 0x000f24000802007f */
[----:B----4-:R-:W-:Y:S05]  /*c7c0*/  @!P1 BRA `(.L_x_21) ;  /* 0xfffffffc00f09947 */ /* 0x010fea000383ffff */
[----:B------:R-:W-:Y:S05]  /*c7d0*/  BRA `(.L_x_20) ;  /* 0xffffff4c00347947 */ /* 0x000fea000383ffff */
.L_x_26:
[----:B-1----:R1:W2:Y:S02]  /*c7e0*/  SYNCS.PHASECHK.TRANS64.TRYWAIT P1, [R5+URZ], R4 ;  /* 0x00000004050075a7 */ /* 0x0022a4000802017f */
[----:B--2---:R-:W-:Y:S05]  /*c7f0*/  @!P1 NANOSLEEP.SYNCS 0x989680 ;  /* 0x009896800000995d */ /* 0x004fea0003900000 */
[----:B------:R-:W2:Y:S02]  /*c800*/  @!P1 SYNCS.PHASECHK.TRANS64 P1, [R5+URZ], R4 ;  /* 0x00000004050095a7 */ /* 0x000ea4000802007f */
[----:B--2---:R-:W-:Y:S05]  /*c810*/  @!P1 BRA `(.L_x_26) ;  /* 0xfffffffc00f09947 */ /* 0x004fea000383ffff */
[----:B------:R-:W-:Y:S05]  /*c820*/  BRA `(.L_x_25) ;  /* 0xffffff5400387947 */ /* 0x000fea000383ffff */
.L_x_293:
[----:B------:R-:W-:Y:S01]  /*c830*/  BSSY B1, `(.L_x_312) ;  /* 0x0000006000017945 */ /* 0x000fe20003800000 */
[----:B------:R-:W-:-:S07]  /*c840*/  IMAD.MOV.U32 R15, RZ, RZ, -0x1 ;  /* 0xffffffffff0f7424 */ /* 0x000fce00078e00ff */
[----:B------:R-:W-:Y:S05]  /*c850*/  WARPSYNC.COLLECTIVE R15, `(.L_x_313) ;  /* 0x000000000f0c7348 */ /* 0x000fea0003c00000 */
[----:B------:R-:W-:Y:S02]  /*c860*/  ELECT P6, UR62, PT ;  /* 0x00000000003e782f */ /* 0x000fe400038c0000 */
[----:B------:R-:W-:Y:S01]  /*c870*/  MOV R14, UR62 ;  /* 0x0000003e000e7c02 */ /* 0x000fe20008000f00 */
[----:B------:R-:W-:Y:S10]  /*c880*/  ENDCOLLECTIVE ;  /* 0x000000000000791b */ /* 0x000ff40003800000 */
.L_x_313:
[----:B------:R-:W-:Y:S05]  /*c890*/  BSYNC B1 ;  /* 0x0000000000017941 */ /* 0x000fea0003800000 */
.L_x_312:
[----:B------:R-:W-:Y:S05]  /*c8a0*/  BRA `(.L_x_314) ;  /* 0xfffffff000047947 */ /* 0x000fea000383ffff */
.L_x_296:
[----:B0-----:R0:W1:Y:S02]  /*c8b0*/  SYNCS.PHASECHK.TRANS64.TRYWAIT P0, [R22+URZ+0x20], R13 ;  /* 0x0000200d160075a7 */ /* 0x001064000800017f */
[----:B-1----:R-:W-:Y:S05]  /*c8c0*/  @!P0 NANOSLEEP.SYNCS 0x989680 ;  /* 0x009896800000895d */ /* 0x002fea0003900000 */
[----:B------:R-:W1:Y:S02]  /*c8d0*/  @!P0 SYNCS.PHASECHK.TRANS64 P0, [R22+URZ+0x20], R13 ;  /* 0x0000200d160085a7 */ /* 0x000e64000800007f */
[----:B-1----:R-:W-:Y:S05]  /*c8e0*/  @!P0 BRA `(.L_x_296) ;  /* 0xfffffffc00f08947 */ /* 0x002fea000383ffff */
[----:B------:R-:W-:Y:S05]  /*c8f0*/  BRA `(.L_x_315) ;  /* 0xfffffff000447947 */ /* 0x000fea000383ffff */
.L_x_304:
[----:B------:R-:W-:Y:S01]  /*c900*/  BSSY B0, `(.L_x_316) ;  /* 0x0000006000007945 */ /* 0x000fe20003800000 */
[----:B------:R-:W-:-:S07]  /*c910*/  IMAD.MOV.U32 R15, RZ, RZ, -0x1 ;  /* 0xffffffffff0f7424 */ /* 0x000fce00078e00ff */
[----:B------:R-:W-:Y:S05]  /*c920*/  WARPSYNC.COLLECTIVE R15, `(.L_x_317) ;  /* 0x000000000f0c7348 */ /* 0x000fea0003c00000 */
[----:B------:R-:W-:Y:S02]  /*c930*/  ELECT P6, UR62, PT ;  /* 0x00000000003e782f */ /* 0x000fe400038c0000 */
[----:B------:R-:W-:Y:S01]  /*c940*/  MOV R14, UR62 ;  /* 0x0000003e000e7c02 */ /* 0x000fe20008000f00 */
[----:B------:R-:W-:Y:S10]  /*c950*/  ENDCOLLECTIVE ;  /* 0x000000000000791b */ /* 0x000ff40003800000 */
.L_x_317:
[----:B------:R-:W-:Y:S05]  /*c960*/  BSYNC B0 ;  /* 0x0000000000007941 */ /* 0x000fea0003800000 */
.L_x_316:
[----:B------:R-:W-:Y:S05]  /*c970*/  BRA `(.L_x_318) ;  /* 0xfffffff800d07947 */ /* 0x000fea000383ffff */
.L_x_308:
[----:B0-----:R0:W1:Y:S02]  /*c980*/  SYNCS.PHASECHK.TRANS64.TRYWAIT P0, [R7+URZ], R4 ;  /* 0x00000004070075a7 */ /* 0x001064000800017f */
[----:B-1----:R-:W-:Y:S05]  /*c990*/  @!P0 NANOSLEEP.SYNCS 0x989680 ;  /* 0x009896800000895d */ /* 0x002fea0003900000 */
[----:B------:R-:W1:Y:S02]  /*c9a0*/  @!P0 SYNCS.PHASECHK.TRANS64 P0, [R7+URZ], R4 ;  /* 0x00000004070085a7 */ /* 0x000e64000800007f */
[----:B-1----:R-:W-:Y:S05]  /*c9b0*/  @!P0 BRA `(.L_x_308) ;  /* 0xfffffffc00f08947 */ /* 0x002fea000383ffff */
[----:B------:R-:W-:Y:S05]  /*c9c0*/  BRA `(.L_x_319) ;  /* 0xfffffffc00107947 */ /* 0x000fea000383ffff */
.L_x_309:
[----:B0-----:R0:W1:Y:S02]  /*c9d0*/  SYNCS.PHASECHK.TRANS64.TRYWAIT P0, [R8+URZ], R5 ;  /* 0x00000005080075a7 */ /* 0x001064000800017f */
[----:B-1----:R-:W-:Y:S05]  /*c9e0*/  @!P0 NANOSLEEP.SYNCS 0x989680 ;  /* 0x009896800000895d */ /* 0x002fea0003900000 */
[----:B------:R-:W1:Y:S02]  /*c9f0*/  @!P0 SYNCS.PHASECHK.TRANS64 P0, [R8+URZ], R5 ;  /* 0x00000005080085a7 */ /* 0x000e64000800007f */
[----:B-1----:R-:W-:Y:S05]  /*ca00*/  @!P0 BRA `(.L_x_309) ;  /* 0xfffffffc00f08947 */ /* 0x002fea000383ffff */
[----:B------:R-:W-:Y:S05]  /*ca10*/  BRA `(.L_x_320) ;  /* 0xfffffffc00207947 */ /* 0x000fea000383ffff */
.L_x_310:
[----:B-1----:R1:W2:Y:S02]  /*ca20*/  SYNCS.PHASECHK.TRANS64.TRYWAIT P0, [R11+URZ], R6 ;  /* 0x000000060b0075a7 */ /* 0x0022a4000800017f */
[----:B--2---:R-:W-:Y:S05]  /*ca30*/  @!P0 NANOSLEEP.SYNCS 0x989680 ;  /* 0x009896800000895d */ /* 0x004fea0003900000 */
[----:B------:R-:W2:Y:S02]  /*ca40*/  @!P0 SYNCS.PHASECHK.TRANS64 P0, [R11+URZ], R6 ;  /* 0x000000060b0085a7 */ /* 0x000ea4000800007f */
[----:B--2---:R-:W-:Y:S05]  /*ca50*/  @!P0 BRA `(.L_x_310) ;  /* 0xfffffffc00f08947 */ /* 0x004fea000383ffff */
[----:B------:R-:W-:Y:S05]  /*ca60*/  BRA `(.L_x_321) ;  /* 0xfffffffc00287947 */ /* 0x000fea000383ffff */
.L_x_322:
[----:B------:R-:W-:-:S00]  /*ca70*/  BRA `(.L_x_322) ;  /* 0xfffffffc00fc7947 */ /* 0x000fc0000383ffff */
[----:B------:R-:W-:-:S00]  /*ca80*/  NOP ;  /* 0x0000000000007918 */ /* 0x000fc00000000000 */
[----:B------:R-:W-:-:S00]  /*ca90*/  NOP ;  /* 0x0000000000007918 */ /* 0x000fc00000000000 */
[----:B------:R-:W-:-:S00]  /*caa0*/  NOP ;  /* 0x0000000000007918 */ /* 0x000fc00000000000 */
[----:B------:R-:W-:-:S00]  /*cab0*/  NOP ;  /* 0x0000000000007918 */ /* 0x000fc00000000000 */
[----:B------:R-:W-:-:S00]  /*cac0*/  NOP ;  /* 0x0000000000007918 */ /* 0x000fc00000000000 */
[----:B------:R-:W-:-:S00]  /*cad0*/  NOP ;  /* 0x0000000000007918 */ /* 0x000fc00000000000 */
[----:B------:R-:W-:-:S00]  /*cae0*/  NOP ;  /* 0x0000000000007918 */ /* 0x000fc00000000000 */
[----:B------:R-:W-:-:S00]  /*caf0*/  NOP ;  /* 0x0000000000007918 */ /* 0x000fc00000000000 */
.L_x_323:


//--------------------- .nv.global.init           --------------------------
	.section	.nv.global.init,"aw",@progbits
.nv.global.init:
	.type		$str$22,@object
	.size		$str$22,($str$23 - $str$22)
$str$22:
        /*0000*/ 	.byte	0x6b, 0x5f, 0x74, 0x69, 0x6c, 0x65, 0x5f, 0x63, 0x6f, 0x75, 0x6e, 0x74, 0x20, 0x3e, 0x3d, 0x20
        /*0010*/ 	.byte	0x31, 0x00
	.type		$str$23,@object
	.size		$str$23,(__unnamed_1 - $str$23)
$str$23:
        /*0012*/ 	.byte	0x2f, 0x74, 0x6d, 0x70, 0x2f, 0x63, 0x75, 0x74, 0x6c, 0x61, 0x73, 0x73, 0x5f, 0x73, 0x77, 0x65
        /*0022*/ 	.byte	0x65, 0x70, 0x5f, 0x73, 0x72, 0x63, 0x2f, 0x69, 0x6e, 0x63, 0x6c, 0x75, 0x64, 0x65, 0x2f, 0x63
        /*0032*/ 	.byte	0x75, 0x74, 0x6c, 0x61, 0x73, 0x73, 0x2f, 0x67, 0x65, 0x6d, 0x6d, 0x2f, 0x63, 0x6f, 0x6c, 0x6c
        /*0042*/ 	.byte	0x65, 0x63, 0x74, 0x69, 0x76, 0x65, 0x2f, 0x73, 0x6d, 0x39, 0x30, 0x5f, 0x6d, 0x6d, 0x61, 0x5f
        /*0052*/ 	.byte	0x74, 0x6d, 0x61, 0x5f, 0x67, 0x6d, 0x6d, 0x61, 0x5f, 0x73, 0x73, 0x5f, 0x77, 0x61, 0x72, 0x70
        /*0062*/ 	.byte	0x73, 0x70, 0x65, 0x63, 0x69, 0x61, 0x6c, 0x69, 0x7a, 0x65, 0x64, 0x2e, 0x68, 0x70, 0x70, 0x00
	.type		__unnamed_1,@object
	.size		__unnamed_1,(.L_0 - __unnamed_1)
__unnamed_1:
        /*0072*/ 	.byte	0x76, 0x6f, 0x69, 0x64, 0x20, 0x63, 0x75, 0x74, 0x6c, 0x61, 0x73, 0x73, 0x3a, 0x3a, 0x67, 0x65
        /* <DEDUP_REMOVED lines=177> */
        /*0b92*/ 	.byte	0x3a, 0x69, 0x64, 0x65, 0x6e, 0x74, 0x69, 0x74, 0x79, 0x5d, 0x00
.L_0:


//--------------------- .nv.shared._ZN7cutlass13device_kernelINS_4gemm6kernel13GemmUniversalIN4cute5tupleIJiiiiEEENS1_10collective13CollectiveMmaINS1_34MainloopSm90TmaGmmaWarpSpecializedILi4ENS5_IJNS4_1CILi1EEENSA_ILi2EEESB_EEENS1_35KernelTmaWarpSpecializedCooperativeEEENS5_IJNSA_ILi256EEENSA_ILi128EEENSA_ILi64EEEEEENS_10tfloat32_tENS5_IJlSB_lEEESK_SL_NS4_8TiledMMAINS4_8MMA_AtomIJNS4_4SM904GMMA30MMA_64x128x8_F32TF32TF32_SS_TNILNSP_7ScaleInE1ELSR_1EEEEEENS4_6LayoutINS5_IJSC_SB_SB_EEENS5_IJSB_NSA_ILi0EEESW_EEEEENS5_IJNS4_10UnderscoreESZ_SZ_EEEEENS4_23SM90_TMA_LOAD_MULTICASTENS4_14ComposedLayoutINS4_7SwizzleILi3ELi4ELi3EEENS4_18smem_ptr_flag_bitsILi32EEENSU_INS5_IJNSA_ILi8EEENSA_ILi32EEEEEENS5_IJS19_SB_EEEEEEEvNS4_8identityENS4_13SM90_TMA_LOADES1D_vS1E_EENS_8epilogue10collective6detail29Sm90TmaWarpSpecializedAdapterINS1I_15DefaultEpilogueISK_SL_SL_NS1H_6thread17LinearCombinationISK_Li1EffLNS1M_9ScaleType4KindE0ELNS_15FloatRoundStyleE2ESK_EENS1_15EpilogueDefaultEEEEEvvEEEEvNT_6ParamsE --------------------------
	.section	.nv.shared._ZN7cutlass13device_kernelINS_4gemm6kernel13GemmUniversalIN4cute5tupleIJiiiiEEENS1_10collective13CollectiveMmaINS1_34MainloopSm90TmaGmmaWarpSpecializedILi4ENS5_IJNS4_1CILi1EEENSA_ILi2EEESB_EEENS1_35KernelTmaWarpSpecializedCooperativeEEENS5_IJNSA_ILi256EEENSA_ILi128EEENSA_ILi64EEEEEENS_10tfloat32_tENS5_IJlSB_lEEESK_SL_NS4_8TiledMMAINS4_8MMA_AtomIJNS4_4SM904GMMA30MMA_64x128x8_F32TF32TF32_SS_TNILNSP_7ScaleInE1ELSR_1EEEEEENS4_6LayoutINS5_IJSC_SB_SB_EEENS5_IJSB_NSA_ILi0EEESW_EEEEENS5_IJNS4_10UnderscoreESZ_SZ_EEEEENS4_23SM90_TMA_LOAD_MULTICASTENS4_14ComposedLayoutINS4_7SwizzleILi3ELi4ELi3EEENS4_18smem_ptr_flag_bitsILi32EEENSU_INS5_IJNSA_ILi8EEENSA_ILi32EEEEEENS5_IJS19_SB_EEEEEEEvNS4_8identityENS4_13SM90_TMA_LOADES1D_vS1E_EENS_8epilogue10collective6detail29Sm90TmaWarpSpecializedAdapterINS1I_15DefaultEpilogueISK_SL_SL_NS1H_6thread17LinearCombinationISK_Li1EffLNS1M_9ScaleType4KindE0ELNS_15FloatRoundStyleE2ESK_EENS1_15EpilogueDefaultEEEEEvvEEEEvNT_6ParamsE,"aw",@nobits
	.sectionflags	@""
	.align	16
	.zero		1024


//--------------------- .nv.shared.reserved.0     --------------------------
	.section	.nv.shared.reserved.0,"aw",@nobits
	.weak		__nv_reservedSMEM_offset_0_alias
	.size		__nv_reservedSMEM_offset_0_alias, 0, 0
	.other		__nv_reservedSMEM_offset_0_alias,@"STO_CUDA_RESERVED_SHARED STV_DEFAULT"
__nv_reservedSMEM_offset_0_alias:
	.zero		0


//--------------------- .nv.global                --------------------------
	.section	.nv.global,"aw",@nobits
.nv.global:
	.type		_ZN39_INTERNAL_0bfc8f0c_4_k_cu_fd70efd3_58164cute1_E,@object
	.size		_ZN39_INTERNAL_0bfc8f0c_4_k_cu_fd70efd3_58164cute1_E,(_ZN39_INTERNAL_0bfc8f0c_4_k_cu_fd70efd3_58164cuda3std3__45__cpo6cbeginE - _ZN39_INTERNAL_0bfc8f0c_4_k_cu_fd70efd3_58164cute1_E)
_ZN39_INTERNAL_0bfc8f0c_4_k_cu_fd70efd3_58164cute1_E:
	.zero		1
	.type		_ZN39_INTERNAL_0bfc8f0c_4_k_cu_fd70efd3_58164cuda3std3__45__cpo6cbeginE,@object
	.size		_ZN39_INTERNAL_0bfc8f0c_4_k_cu_fd70efd3_58164cuda3std3__45__cpo6cbeginE,(_ZN39_INTERNAL_0bfc8f0c_4_k_cu_fd70efd3_58164cuda3std3__48in_placeE - _ZN39_INTERNAL_0bfc8f0c_4_k_cu_fd70efd3_58164cuda3std3__45__cpo6cbeginE)
_ZN39_INTERNAL_0bfc8f0c_4_k_cu_fd70efd3_58164cuda3std3__45__cpo6cbeginE:
	.zero		1
	.type		_ZN39_INTERNAL_0bfc8f0c_4_k_cu_fd70efd3_58164cuda3std3__48in_placeE,@object
	.size		_ZN39_INTERNAL_0bfc8f0c_4_k_cu_fd70efd3_58164cuda3std3__48in_placeE,(_ZN39_INTERNAL_0bfc8f0c_4_k_cu_fd70efd3_58164cuda3std6ranges3__45__cpo9iter_moveE - _ZN39_INTERNAL_0bfc8f0c_4_k_cu_fd70efd3_58164cuda3std3__48in_placeE)
_ZN39_INTERNAL_0bfc8f0c_4_k_cu_fd70efd3_58164cuda3std3__48in_placeE:
	.zero		1
	.type		_ZN39_INTERNAL_0bfc8f0c_4_k_cu_fd70efd3_58164cuda3std6ranges3__45__cpo9iter_moveE,@object
	.size		_ZN39_INTERNAL_0bfc8f0c_4_k_cu_fd70efd3_58164cuda3std6ranges3__45__cpo9iter_moveE,(_ZN39_INTERNAL_0bfc8f0c_4_k_cu_fd70efd3_58164cuda3std3__45__cpo5beginE - _ZN39_INTERNAL_0bfc8f0c_4_k_cu_fd70efd3_58164cuda3std6ranges3__45__cpo9iter_moveE)
_ZN39_INTERNAL_0bfc8f0c_4_k_cu_fd70efd3_58164cuda3std6ranges3__45__cpo9iter_moveE:
	.zero		1
	.type		_ZN39_INTERNAL_0bfc8f0c_4_k_cu_fd70efd3_58164cuda3std3__45__cpo5beginE,@object
	.size		_ZN39_INTERNAL_0bfc8f0c_4_k_cu_fd70efd3_58164cuda3std3__45__cpo5beginE,(_ZN39_INTERNAL_0bfc8f0c_4_k_cu_fd70efd3_58164cuda3std3__441_GLOBAL__N__0bfc8f0c_4_k_cu_fd70efd3_58166ignoreE - _ZN39_INTERNAL_0bfc8f0c_4_k_cu_fd70efd3_58164cuda3std3__45__cpo5beginE)
_ZN39_INTERNAL_0bfc8f0c_4_k_cu_fd70efd3_58164cuda3std3__45__cpo5beginE:
	.zero		1
	.type		_ZN39_INTERNAL_0bfc8f0c_4_k_cu_fd70efd3_58164cuda3std3__441_GLOBAL__N__0bfc8f0c_4_k_cu_fd70efd3_58166ignoreE,@object
	.size		_ZN39_INTERNAL_0bfc8f0c_4_k_cu_fd70efd3_58164cuda3std3__441_GLOBAL__N__0bfc8f0c_4_k_cu_fd70efd3_58166ignoreE,(_ZN39_INTERNAL_0bfc8f0c_4_k_cu_fd70efd3_58164cute7productE - _ZN39_INTERNAL_0bfc8f0c_4_k_cu_fd70efd3_58164cuda3std3__441_GLOBAL__N__0bfc8f0c_4_k_cu_fd70efd3_58166ignoreE)
_ZN39_INTERNAL_0bfc8f0c_4_k_cu_fd70efd3_58164cuda3std3__441_GLOBAL__N__0bfc8f0c_4_k_cu_fd70efd3_58166ignoreE:
	.zero		1
	.type		_ZN39_INTERNAL_0bfc8f0c_4_k_cu_fd70efd3_58164cute7productE,@object
	.size		_ZN39_INTERNAL_0bfc8f0c_4_k_cu_fd70efd3_58164cute7productE,(_ZN39_INTERNAL_0bfc8f0c_4_k_cu_fd70efd3_58164cuda3std3__45__cpo3endE - _ZN39_INTERNAL_0bfc8f0c_4_k_cu_fd70efd3_58164cute7productE)
_ZN39_INTERNAL_0bfc8f0c_4_k_cu_fd70efd3_58164cute7productE:
	.zero		1
	.type		_ZN39_INTERNAL_0bfc8f0c_4_k_cu_fd70efd3_58164cuda3std3__45__cpo3endE,@object
	.size		_ZN39_INTERNAL_0bfc8f0c_4_k_cu_fd70efd3_58164cuda3std3__45__cpo3endE,(_ZN39_INTERNAL_0bfc8f0c_4_k_cu_fd70efd3_58164cuda3std3__419piecewise_constructE - _ZN39_INTERNAL_0bfc8f0c_4_k_cu_fd70efd3_58164cuda3std3__45__cpo3endE)
_ZN39_INTERNAL_0bfc8f0c_4_k_cu_fd70efd3_58164cuda3std3__45__cpo3endE:
	.zero		1
	.type		_ZN39_INTERNAL_0bfc8f0c_4_k_cu_fd70efd3_58164cuda3std3__419piecewise_constructE,@object
	.size		_ZN39_INTERNAL_0bfc8f0c_4_k_cu_fd70efd3_58164cuda3std3__419piecewise_constructE,(_ZN39_INTERNAL_0bfc8f0c_4_k_cu_fd70efd3_58164cuda3std3__45__cpo4cendE - _ZN39_INTERNAL_0bfc8f0c_4_k_cu_fd70efd3_58164cuda3std3__419piecewise_constructE)
_ZN39_INTERNAL_0bfc8f0c_4_k_cu_fd70efd3_58164cuda3std3__419piecewise_constructE:
	.zero		1
	.type		_ZN39_INTERNAL_0bfc8f0c_4_k_cu_fd70efd3_58164cuda3std3__45__cpo4cendE,@object
	.size		_ZN39_INTERNAL_0bfc8f0c_4_k_cu_fd70efd3_58164cuda3std3__45__cpo4cendE,(_ZN39_INTERNAL_0bfc8f0c_4_k_cu_fd70efd3_58164cuda3std6ranges3__45__cpo4swapE - _ZN39_INTERNAL_0bfc8f0c_4_k_cu_fd70efd3_58164cuda3std3__45__cpo4cendE)
_ZN39_INTERNAL_0bfc8f0c_4_k_cu_fd70efd3_58164cuda3std3__45__cpo4cendE:
	.zero		1
	.type		_ZN39_INTERNAL_0bfc8f0c_4_k_cu_fd70efd3_58164cuda3std6ranges3__45__cpo4swapE,@object
	.size		_ZN39_INTERNAL_0bfc8f0c_4_k_cu_fd70efd3_58164cuda3std6ranges3__45__cpo4swapE,(.L_8 - _ZN39_INTERNAL_0bfc8f0c_4_k_cu_fd70efd3_58164cuda3std6ranges3__45__cpo4swapE)
_ZN39_INTERNAL_0bfc8f0c_4_k_cu_fd70efd3_58164cuda3std6ranges3__45__cpo4swapE:
	.zero		1
.L_8:


//--------------------- .nv.constant0._ZN7cutlass13device_kernelINS_4gemm6kernel13GemmUniversalIN4cute5tupleIJiiiiEEENS1_10collective13CollectiveMmaINS1_34MainloopSm90TmaGmmaWarpSpecializedILi4ENS5_IJNS4_1CILi1EEENSA_ILi2EEESB_EEENS1_35KernelTmaWarpSpecializedCooperativeEEENS5_IJNSA_ILi256EEENSA_ILi128EEENSA_ILi64EEEEEENS_10tfloat32_tENS5_IJlSB_lEEESK_SL_NS4_8TiledMMAINS4_8MMA_AtomIJNS4_4SM904GMMA30MMA_64x128x8_F32TF32TF32_SS_TNILNSP_7ScaleInE1ELSR_1EEEEEENS4_6LayoutINS5_IJSC_SB_SB_EEENS5_IJSB_NSA_ILi0EEESW_EEEEENS5_IJNS4_10UnderscoreESZ_SZ_EEEEENS4_23SM90_TMA_LOAD_MULTICASTENS4_14ComposedLayoutINS4_7SwizzleILi3ELi4ELi3EEENS4_18smem_ptr_flag_bitsILi32EEENSU_INS5_IJNSA_ILi8EEENSA_ILi32EEEEEENS5_IJS19_SB_EEEEEEEvNS4_8identityENS4_13SM90_TMA_LOADES1D_vS1E_EENS_8epilogue10collective6detail29Sm90TmaWarpSpecializedAdapterINS1I_15DefaultEpilogueISK_SL_SL_NS1H_6thread17LinearCombinationISK_Li1EffLNS1M_9ScaleType4KindE0ELNS_15FloatRoundStyleE2ESK_EENS1_15EpilogueDefaultEEEEEvvEEEEvNT_6ParamsE --------------------------
	.section	.nv.constant0._ZN7cutlass13device_kernelINS_4gemm6kernel13GemmUniversalIN4cute5tupleIJiiiiEEENS1_10collective13CollectiveMmaINS1_34MainloopSm90TmaGmmaWarpSpecializedILi4ENS5_IJNS4_1CILi1EEENSA_ILi2EEESB_EEENS1_35KernelTmaWarpSpecializedCooperativeEEENS5_IJNSA_ILi256EEENSA_ILi128EEENSA_ILi64EEEEEENS_10tfloat32_tENS5_IJlSB_lEEESK_SL_NS4_8TiledMMAINS4_8MMA_AtomIJNS4_4SM904GMMA30MMA_64x128x8_F32TF32TF32_SS_TNILNSP_7ScaleInE1ELSR_1EEEEEENS4_6LayoutINS5_IJSC_SB_SB_EEENS5_IJSB_NSA_ILi0EEESW_EEEEENS5_IJNS4_10UnderscoreESZ_SZ_EEEEENS4_23SM90_TMA_LOAD_MULTICASTENS4_14ComposedLayoutINS4_7SwizzleILi3ELi4ELi3EEENS4_18smem_ptr_flag_bitsILi32EEENSU_INS5_IJNSA_ILi8EEENSA_ILi32EEEEEENS5_IJS19_SB_EEEEEEEvNS4_8identityENS4_13SM90_TMA_LOADES1D_vS1E_EENS_8epilogue10collective6detail29Sm90TmaWarpSpecializedAdapterINS1I_15DefaultEpilogueISK_SL_SL_NS1H_6thread17LinearCombinationISK_Li1EffLNS1M_9ScaleType4KindE0ELNS_15FloatRoundStyleE2ESK_EENS1_15EpilogueDefaultEEEEEvvEEEEvNT_6ParamsE,"a",@progbits
	.sectionflags	@""
	.align	4
.nv.constant0._ZN7cutlass13device_kernelINS_4gemm6kernel13GemmUniversalIN4cute5tupleIJiiiiEEENS1_10collective13CollectiveMmaINS1_34MainloopSm90TmaGmmaWarpSpecializedILi4ENS5_IJNS4_1CILi1EEENSA_ILi2EEESB_EEENS1_35KernelTmaWarpSpecializedCooperativeEEENS5_IJNSA_ILi256EEENSA_ILi128EEENSA_ILi64EEEEEENS_10tfloat32_tENS5_IJlSB_lEEESK_SL_NS4_8TiledMMAINS4_8MMA_AtomIJNS4_4SM904GMMA30MMA_64x128x8_F32TF32TF32_SS_TNILNSP_7ScaleInE1ELSR_1EEEEEENS4_6LayoutINS5_IJSC_SB_SB_EEENS5_IJSB_NSA_ILi0EEESW_EEEEENS5_IJNS4_10UnderscoreESZ_SZ_EEEEENS4_23SM90_TMA_LOAD_MULTICASTENS4_14ComposedLayoutINS4_7SwizzleILi3ELi4ELi3EEENS4_18smem_ptr_flag_bitsILi32EEENSU_INS5_IJNSA_ILi8EEENSA_ILi32EEEEEENS5_IJS19_SB_EEEEEEEvNS4_8identityENS4_13SM90_TMA_LOADES1D_vS1E_EENS_8epilogue10collective6detail29Sm90TmaWarpSpecializedAdapterINS1I_15DefaultEpilogueISK_SL_SL_NS1H_6thread17LinearCombinationISK_Li1EffLNS1M_9ScaleType4KindE0ELNS_15FloatRoundStyleE2ESK_EENS1_15EpilogueDefaultEEEEEvvEEEEvNT_6ParamsE:
	.zero		1664


//--------------------- SYMBOLS --------------------------

	.type		.nv.reservedSmem.offset0,@object
	.size		.nv.reservedSmem.offset0,0x4
	.type		__assertfail,@function
